// auto-generated by cutlass_sweep.gemm — config: {"arch": "sm_90", "cluster_m": 2, "cluster_n": 1, "dtype": "fp16", "dtype_b": "fp16", "layout": "nt", "stages": 0, "tile_k": 32, "tile_m": 256, "tile_n": 64}
#include "cutlass/cutlass.h"
#include "cutlass/gemm/collective/collective_builder.hpp"
#include "cutlass/gemm/device/gemm_universal_adapter.h"
#include "cutlass/gemm/kernel/gemm_universal.hpp"
#include "cutlass/epilogue/collective/collective_builder.hpp"

using ElemA = cutlass::half_t;
using ElemB = cutlass::half_t;
using ElemCD = cutlass::half_t;
using Acc  = float;
using TileShape    = cute::Shape<cute::_256, cute::_64, cute::_32>;
using ClusterShape = cute::Shape<cute::_2, cute::_1, cute::_1>;

using CollectiveEpilogue = typename cutlass::epilogue::collective::CollectiveBuilder<
    cutlass::arch::Sm90, cutlass::arch::OpClassTensorOp,
    TileShape, ClusterShape,
    cutlass::epilogue::collective::EpilogueTileAuto,
    Acc, Acc,
    ElemCD, cutlass::layout::RowMajor, 128 / cutlass::sizeof_bits<ElemCD>::value,
    ElemCD, cutlass::layout::RowMajor, 128 / cutlass::sizeof_bits<ElemCD>::value,
    cutlass::epilogue::collective::EpilogueScheduleAuto
  >::CollectiveOp;

using CollectiveMainloop = typename cutlass::gemm::collective::CollectiveBuilder<
    cutlass::arch::Sm90, cutlass::arch::OpClassTensorOp,
    ElemA, cutlass::layout::RowMajor, 128 / cutlass::sizeof_bits<ElemA>::value,
    ElemB, cutlass::layout::ColumnMajor, 128 / cutlass::sizeof_bits<ElemB>::value,
    Acc,
    TileShape, ClusterShape,
    cutlass::gemm::collective::StageCountAutoCarveout<static_cast<int>(sizeof(typename CollectiveEpilogue::SharedStorage))>,
    cutlass::gemm::collective::KernelScheduleAuto
  >::CollectiveOp;

using GemmKernel = cutlass::gemm::kernel::GemmUniversal<
    cute::Shape<int,int,int,int>,
    CollectiveMainloop,
    CollectiveEpilogue
>;
using Gemm = cutlass::gemm::device::GemmUniversalAdapter<GemmKernel>;

// Force the device kernel symbol into the cubin without needing a host main.
auto* _anchor = &cutlass::device_kernel<GemmKernel>;


// ===== COMPILED SASS (sm_90a) =====

	.target	sm_90a

	.elftype	@"ET_EXEC"


//--------------------- .note.nv.tkinfo           --------------------------
	.section	.note.nv.tkinfo,"",@"SHT_NOTE"
	.sectionflags	@"SHF_NOTE_NV_TKINFO"
	.tkinfo
        /*0018*/ 	.word	0x00000002
        /*0030*/ 	.string	""
        /*0030*/ 	.string	"ptxas"
        /*0030*/ 	.string	"Cuda compilation tools, release 13.0, V13.0.88"
        /*0030*/ 	.string	"Build cuda_13.0.r13.0/compiler.36424714_0"
        /*0030*/ 	.string	"-arch sm_90a -m 64 "



//--------------------- .note.nv.cuinfo           --------------------------
	.section	.note.nv.cuinfo,"",@"SHT_NOTE"
	.sectionflags	@"SHF_NOTE_NV_CUINFO"
        /*0018*/ 	.short	0x0002
        /*001a*/ 	.short	0x005a
        /*001c*/ 	.short	0x0082
	.zero		2


//--------------------- .nv.info                  --------------------------
	.section	.nv.info,"",@"SHT_CUDA_INFO"
	.align	4


	//----- nvinfo : EIATTR_REGCOUNT
	.align		4
        /*0000*/ 	.byte	0x04, 0x2f
        /*0002*/ 	.short	(.L_15 - .L_14)
	.align		4
.L_14:
        /*0004*/ 	.word	index@(_ZN7cutlass13device_kernelINS_4gemm6kernel13GemmUniversalIN4cute5tupleIJiiiiEEENS1_10collective13CollectiveMmaINS1_34MainloopSm90TmaGmmaWarpSpecializedILi11ENS5_IJNS4_1CILi2EEENSA_ILi1EEESC_EEENS1_35KernelTmaWarpSpecializedCooperativeEEENS5_IJNSA_ILi256EEENSA_ILi64EEENSA_ILi32EEEEEENS_6half_tENS5_IJlSC_lEEESK_SL_NS4_8TiledMMAINS4_8MMA_AtomIJNS4_4SM904GMMA25MMA_64x64x16_F32F16F16_SSILNSP_5MajorE0ELSR_0ELNSP_7ScaleInE1ELSS_1EEEEEENS4_6LayoutISD_NS5_IJSC_NSA_ILi0EEESW_EEEEENS5_IJNS4_10UnderscoreESZ_SZ_EEEEENS4_13SM90_TMA_LOADENS4_14ComposedLayoutINS4_7SwizzleILi2ELi4ELi3EEENS4_18smem_ptr_flag_bitsILi16EEENSV_INS5_IJNSA_ILi8EEESI_EEENS5_IJSI_SC_EEEEEEEvNS4_8identityENS4_23SM90_TMA_LOAD_MULTICASTES1C_vS1D_EENS_8epilogue10collective6detail29Sm90TmaWarpSpecializedAdapterINS1H_15DefaultEpilogueISK_SL_SL_NS1G_6thread17LinearCombinationISK_Li1EffLNS1L_9ScaleType4KindE0ELNS_15FloatRoundStyleE2ESK_EENS1_15EpilogueDefaultEEEEEvvEEEEvNT_6ParamsE)
        /*0008*/ 	.word	0x000000a8


	//----- nvinfo : EIATTR_FRAME_SIZE
	.align		4
.L_15:
        /*000c*/ 	.byte	0x04, 0x11
        /*000e*/ 	.short	(.L_17 - .L_16)
	.align		4
.L_16:
        /*0010*/ 	.word	index@(_ZN7cutlass13device_kernelINS_4gemm6kernel13GemmUniversalIN4cute5tupleIJiiiiEEENS1_10collective13CollectiveMmaINS1_34MainloopSm90TmaGmmaWarpSpecializedILi11ENS5_IJNS4_1CILi2EEENSA_ILi1EEESC_EEENS1_35KernelTmaWarpSpecializedCooperativeEEENS5_IJNSA_ILi256EEENSA_ILi64EEENSA_ILi32EEEEEENS_6half_tENS5_IJlSC_lEEESK_SL_NS4_8TiledMMAINS4_8MMA_AtomIJNS4_4SM904GMMA25MMA_64x64x16_F32F16F16_SSILNSP_5MajorE0ELSR_0ELNSP_7ScaleInE1ELSS_1EEEEEENS4_6LayoutISD_NS5_IJSC_NSA_ILi0EEESW_EEEEENS5_IJNS4_10UnderscoreESZ_SZ_EEEEENS4_13SM90_TMA_LOADENS4_14ComposedLayoutINS4_7SwizzleILi2ELi4ELi3EEENS4_18smem_ptr_flag_bitsILi16EEENSV_INS5_IJNSA_ILi8EEESI_EEENS5_IJSI_SC_EEEEEEEvNS4_8identityENS4_23SM90_TMA_LOAD_MULTICASTES1C_vS1D_EENS_8epilogue10collective6detail29Sm90TmaWarpSpecializedAdapterINS1H_15DefaultEpilogueISK_SL_SL_NS1G_6thread17LinearCombinationISK_Li1EffLNS1L_9ScaleType4KindE0ELNS_15FloatRoundStyleE2ESK_EENS1_15EpilogueDefaultEEEEEvvEEEEvNT_6ParamsE)
        /*0014*/ 	.word	0x00000000


	//----- nvinfo : EIATTR_MIN_STACK_SIZE
	.align		4
.L_17:
        /*0018*/ 	.byte	0x04, 0x12
        /*001a*/ 	.short	(.L_19 - .L_18)
	.align		4
.L_18:
        /*001c*/ 	.word	index@(_ZN7cutlass13device_kernelINS_4gemm6kernel13GemmUniversalIN4cute5tupleIJiiiiEEENS1_10collective13CollectiveMmaINS1_34MainloopSm90TmaGmmaWarpSpecializedILi11ENS5_IJNS4_1CILi2EEENSA_ILi1EEESC_EEENS1_35KernelTmaWarpSpecializedCooperativeEEENS5_IJNSA_ILi256EEENSA_ILi64EEENSA_ILi32EEEEEENS_6half_tENS5_IJlSC_lEEESK_SL_NS4_8TiledMMAINS4_8MMA_AtomIJNS4_4SM904GMMA25MMA_64x64x16_F32F16F16_SSILNSP_5MajorE0ELSR_0ELNSP_7ScaleInE1ELSS_1EEEEEENS4_6LayoutISD_NS5_IJSC_NSA_ILi0EEESW_EEEEENS5_IJNS4_10UnderscoreESZ_SZ_EEEEENS4_13SM90_TMA_LOADENS4_14ComposedLayoutINS4_7SwizzleILi2ELi4ELi3EEENS4_18smem_ptr_flag_bitsILi16EEENSV_INS5_IJNSA_ILi8EEESI_EEENS5_IJSI_SC_EEEEEEEvNS4_8identityENS4_23SM90_TMA_LOAD_MULTICASTES1C_vS1D_EENS_8epilogue10collective6detail29Sm90TmaWarpSpecializedAdapterINS1H_15DefaultEpilogueISK_SL_SL_NS1G_6thread17LinearCombinationISK_Li1EffLNS1L_9ScaleType4KindE0ELNS_15FloatRoundStyleE2ESK_EENS1_15EpilogueDefaultEEEEEvvEEEEvNT_6ParamsE)
        /*0020*/ 	.word	0x00000000
.L_19:


//--------------------- .nv.compat                --------------------------
	.section	.nv.compat,"",@"SHT_CUDA_COMPAT_INFO"
	.align	4
        /*0000*/ 	.byte	0x02, 0x09, 0x01, 0x00, 0x02, 0x02, 0x04, 0x00, 0x02, 0x05, 0x05, 0x00, 0x03, 0x07, 0x01, 0x01
        /*0010*/ 	.byte	0x02, 0x03, 0x01, 0x00, 0x02, 0x06, 0x01, 0x00, 0x04, 0x0b, 0x08, 0x00, 0x00, 0x00, 0x00, 0x00
        /*0020*/ 	.byte	0x00, 0x00, 0x00, 0x00


//--------------------- .nv.info._ZN7cutlass13device_kernelINS_4gemm6kernel13GemmUniversalIN4cute5tupleIJiiiiEEENS1_10collective13CollectiveMmaINS1_34MainloopSm90TmaGmmaWarpSpecializedILi11ENS5_IJNS4_1CILi2EEENSA_ILi1EEESC_EEENS1_35KernelTmaWarpSpecializedCooperativeEEENS5_IJNSA_ILi256EEENSA_ILi64EEENSA_ILi32EEEEEENS_6half_tENS5_IJlSC_lEEESK_SL_NS4_8TiledMMAINS4_8MMA_AtomIJNS4_4SM904GMMA25MMA_64x64x16_F32F16F16_SSILNSP_5MajorE0ELSR_0ELNSP_7ScaleInE1ELSS_1EEEEEENS4_6LayoutISD_NS5_IJSC_NSA_ILi0EEESW_EEEEENS5_IJNS4_10UnderscoreESZ_SZ_EEEEENS4_13SM90_TMA_LOADENS4_14ComposedLayoutINS4_7SwizzleILi2ELi4ELi3EEENS4_18smem_ptr_flag_bitsILi16EEENSV_INS5_IJNSA_ILi8EEESI_EEENS5_IJSI_SC_EEEEEEEvNS4_8identityENS4_23SM90_TMA_LOAD_MULTICASTES1C_vS1D_EENS_8epilogue10collective6detail29Sm90TmaWarpSpecializedAdapterINS1H_15DefaultEpilogueISK_SL_SL_NS1G_6thread17LinearCombinationISK_Li1EffLNS1L_9ScaleType4KindE0ELNS_15FloatRoundStyleE2ESK_EENS1_15EpilogueDefaultEEEEEvvEEEEvNT_6ParamsE --------------------------
	.section	.nv.info._ZN7cutlass13device_kernelINS_4gemm6kernel13GemmUniversalIN4cute5tupleIJiiiiEEENS1_10collective13CollectiveMmaINS1_34MainloopSm90TmaGmmaWarpSpecializedILi11ENS5_IJNS4_1CILi2EEENSA_ILi1EEESC_EEENS1_35KernelTmaWarpSpecializedCooperativeEEENS5_IJNSA_ILi256EEENSA_ILi64EEENSA_ILi32EEEEEENS_6half_tENS5_IJlSC_lEEESK_SL_NS4_8TiledMMAINS4_8MMA_AtomIJNS4_4SM904GMMA25MMA_64x64x16_F32F16F16_SSILNSP_5MajorE0ELSR_0ELNSP_7ScaleInE1ELSS_1EEEEEENS4_6LayoutISD_NS5_IJSC_NSA_ILi0EEESW_EEEEENS5_IJNS4_10UnderscoreESZ_SZ_EEEEENS4_13SM90_TMA_LOADENS4_14ComposedLayoutINS4_7SwizzleILi2ELi4ELi3EEENS4_18smem_ptr_flag_bitsILi16EEENSV_INS5_IJNSA_ILi8EEESI_EEENS5_IJSI_SC_EEEEEEEvNS4_8identityENS4_23SM90_TMA_LOAD_MULTICASTES1C_vS1D_EENS_8epilogue10collective6detail29Sm90TmaWarpSpecializedAdapterINS1H_15DefaultEpilogueISK_SL_SL_NS1G_6thread17LinearCombinationISK_Li1EffLNS1L_9ScaleType4KindE0ELNS_15FloatRoundStyleE2ESK_EENS1_15EpilogueDefaultEEEEEvvEEEEvNT_6ParamsE,"",@"SHT_CUDA_INFO"
	.sectionflags	@""
	.align	4


	//----- nvinfo : EIATTR_CUDA_API_VERSION
	.align		4
        /*0000*/ 	.byte	0x04, 0x37
        /*0002*/ 	.short	(.L_21 - .L_20)
.L_20:
        /*0004*/ 	.word	0x00000082


	//----- nvinfo : EIATTR_KPARAM_INFO
	.align		4
.L_21:
        /*0008*/ 	.byte	0x04, 0x17
        /*000a*/ 	.short	(.L_23 - .L_22)
.L_22:
        /*000c*/ 	.word	0x00000000
        /*0010*/ 	.short	0x0000
        /*0012*/ 	.short	0x0070
        /*0014*/ 	.byte	0x00, 0xf0, 0x01, 0x10


	//----- nvinfo : EIATTR_SPARSE_MMA_MASK
	.align		4
.L_23:
        /*0018*/ 	.byte	0x03, 0x50
        /*001a*/ 	.short	0x0000


	//----- nvinfo : EIATTR_MAXREG_COUNT
	.align		4
        /*001c*/ 	.byte	0x03, 0x1b
        /*001e*/ 	.short	0x00a8


	//----- nvinfo : EIATTR_NUM_BARRIERS
	.align		4
        /*0020*/ 	.byte	0x02, 0x4c
        /*0022*/ 	.byte	0x01
	.zero		1


	//----- nvinfo : EIATTR_EXTERNS
	.align		4
        /*0024*/ 	.byte	0x04, 0x0f
        /*0026*/ 	.short	(.L_25 - .L_24)


	//   ....[0]....
	.align		4
.L_24:
        /*0028*/ 	.word	index@(__assertfail)


	//----- nvinfo : EIATTR_MERCURY_ISA_VERSION
	.align		4
.L_25:
        /*002c*/ 	.byte	0x03, 0x5f
        /*002e*/ 	.short	0x0101


	//----- nvinfo : EIATTR_INT_WARP_WIDE_INSTR_OFFSETS
	.align		4
        /*0030*/ 	.byte	0x04, 0x31
        /*0032*/ 	.short	(.L_27 - .L_26)


	//   ....[0]....
.L_26:
        /*0034*/ 	.word	0x000005a0


	//   ....[1]....
        /*0038*/ 	.word	0x000005d0


	//   ....[2]....
        /*003c*/ 	.word	0x00000790


	//   ....[3]....
        /*0040*/ 	.word	0x00001ff0


	//----- nvinfo : EIATTR_COOP_GROUP_MASK_REGIDS
	.align		4
.L_27:
        /*0044*/ 	.byte	0x04, 0x29
        /*0046*/ 	.short	(.L_29 - .L_28)


	//   ....[0]....
.L_28:
        /*0048*/ 	.word	0xffffffff


	//   ....[1]....
        /*004c*/ 	.word	0xffffffff


	//   ....[2]....
        /*0050*/ 	.word	0xffffffff


	//   ....[3]....
        /*0054*/ 	.word	0xffffffff


	//   ....[4]....
        /*0058*/ 	.word	0xffffffff


	//   ....[5]....
        /*005c*/ 	.word	0xffffffff


	//----- nvinfo : EIATTR_COOP_GROUP_INSTR_OFFSETS
	.align		4
.L_29:
        /*0060*/ 	.byte	0x04, 0x28
        /*0062*/ 	.short	(.L_31 - .L_30)


	//   ....[0]....
.L_30:
        /*0064*/ 	.word	0x00000060


	//   ....[1]....
        /*0068*/ 	.word	0x00000070


	//   ....[2]....
        /*006c*/ 	.word	0x00000130


	//   ....[3]....
        /*0070*/ 	.word	0x000003e0


	//   ....[4]....
        /*0074*/ 	.word	0x00000910


	//   ....[5]....
        /*0078*/ 	.word	0x000015b0


	//----- nvinfo : EIATTR_REG_RECONFIG
	.align		4
.L_31:
        /*007c*/ 	.byte	0x01, 0x54
	.zero		2


	//----- nvinfo : EIATTR_SYSCALL_OFFSETS
	.align		4
        /*0080*/ 	.byte	0x04, 0x46
        /*0082*/ 	.short	(.L_33 - .L_32)


	//   ....[0]....
.L_32:
        /*0084*/ 	.word	0x000017a0


	//----- nvinfo : EIATTR_MBARRIER_INSTR_OFFSETS
	.align		4
.L_33:
        /*0088*/ 	.byte	0x04, 0x39
        /*008a*/ 	.short	(.L_35 - .L_34)


	//   ....[0]....
.L_34:
        /*008c*/ 	.word	0x00000250
        /*0090*/ 	.word	0x000000ff
        /*0094*/ 	.word	0x00000000
        /*0098*/ 	.short	0x0100
        /*009a*/ 	.byte	0x08
	.zero		1


	//   ....[1]....
        /*009c*/ 	.word	0x00000260
        /*00a0*/ 	.word	0x000000ff
        /*00a4*/ 	.word	0x00000058
        /*00a8*/ 	.short	0x0100
        /*00aa*/ 	.byte	0x08
	.zero		1


	//   ....[2]....
        /*00ac*/ 	.word	0x00000270
        /*00b0*/ 	.word	0x000000ff
        /*00b4*/ 	.word	0x00000008
        /*00b8*/ 	.short	0x0100
        /*00ba*/ 	.byte	0x08
	.zero		1


	//   ....[3]....
        /*00bc*/ 	.word	0x00000280
        /*00c0*/ 	.word	0x000000ff
        /*00c4*/ 	.word	0x00000060
        /*00c8*/ 	.short	0x0100
        /*00ca*/ 	.byte	0x08
	.zero		1


	//   ....[4]....
        /*00cc*/ 	.word	0x00000290
        /*00d0*/ 	.word	0x000000ff
        /*00d4*/ 	.word	0x00000010
        /*00d8*/ 	.short	0x0100
        /*00da*/ 	.byte	0x08
	.zero		1


	//   ....[5]....
        /*00dc*/ 	.word	0x000002a0
        /*00e0*/ 	.word	0x000000ff
        /*00e4*/ 	.word	0x00000068
        /*00e8*/ 	.short	0x0100
        /*00ea*/ 	.byte	0x08
	.zero		1


	//   ....[6]....
        /*00ec*/ 	.word	0x000002b0
        /*00f0*/ 	.word	0x000000ff
        /*00f4*/ 	.word	0x00000018
        /*00f8*/ 	.short	0x0100
        /*00fa*/ 	.byte	0x08
	.zero		1


	//   ....[7]....
        /*00fc*/ 	.word	0x000002c0
        /*0100*/ 	.word	0x000000ff
        /*0104*/ 	.word	0x00000070
        /*0108*/ 	.short	0x0100
        /*010a*/ 	.byte	0x08
	.zero		1


	//   ....[8]....
        /*010c*/ 	.word	0x000002d0
        /*0110*/ 	.word	0x000000ff
        /*0114*/ 	.word	0x00000020
        /*0118*/ 	.short	0x0100
        /*011a*/ 	.byte	0x08
	.zero		1


	//   ....[9]....
        /*011c*/ 	.word	0x000002e0
        /*0120*/ 	.word	0x000000ff
        /*0124*/ 	.word	0x00000078
        /*0128*/ 	.short	0x0100
        /*012a*/ 	.byte	0x08
	.zero		1


	//   ....[10]....
        /*012c*/ 	.word	0x000002f0
        /*0130*/ 	.word	0x000000ff
        /*0134*/ 	.word	0x00000028
        /*0138*/ 	.short	0x0100
        /*013a*/ 	.byte	0x08
	.zero		1


	//   ....[11]....
        /*013c*/ 	.word	0x00000300
        /*0140*/ 	.word	0x000000ff
        /*0144*/ 	.word	0x00000080
        /*0148*/ 	.short	0x0100
        /*014a*/ 	.byte	0x08
	.zero		1


	//   ....[12]....
        /*014c*/ 	.word	0x00000310
        /*0150*/ 	.word	0x000000ff
        /*0154*/ 	.word	0x00000030
        /*0158*/ 	.short	0x0100
        /*015a*/ 	.byte	0x08
	.zero		1


	//   ....[13]....
        /*015c*/ 	.word	0x00000320
        /*0160*/ 	.word	0x000000ff
        /*0164*/ 	.word	0x00000088
        /*0168*/ 	.short	0x0100
        /*016a*/ 	.byte	0x08
	.zero		1


	//   ....[14]....
        /*016c*/ 	.word	0x00000330
        /*0170*/ 	.word	0x000000ff
        /*0174*/ 	.word	0x00000038
        /*0178*/ 	.short	0x0100
        /*017a*/ 	.byte	0x08
	.zero		1


	//   ....[15]....
        /*017c*/ 	.word	0x00000340
        /*0180*/ 	.word	0x000000ff
        /*0184*/ 	.word	0x00000090
        /*0188*/ 	.short	0x0100
        /*018a*/ 	.byte	0x08
	.zero		1


	//   ....[16]....
        /*018c*/ 	.word	0x00000350
        /*0190*/ 	.word	0x000000ff
        /*0194*/ 	.word	0x00000040
        /*0198*/ 	.short	0x0100
        /*019a*/ 	.byte	0x08
	.zero		1


	//   ....[17]....
        /*019c*/ 	.word	0x00000360
        /*01a0*/ 	.word	0x000000ff
        /*01a4*/ 	.word	0x00000098
        /*01a8*/ 	.short	0x0100
        /*01aa*/ 	.byte	0x08
	.zero		1


	//   ....[18]....
        /*01ac*/ 	.word	0x00000370
        /*01b0*/ 	.word	0x000000ff
        /*01b4*/ 	.word	0x00000048
        /*01b8*/ 	.short	0x0100
        /*01ba*/ 	.byte	0x08
	.zero		1


	//   ....[19]....
        /*01bc*/ 	.word	0x00000380
        /*01c0*/ 	.word	0x000000ff
        /*01c4*/ 	.word	0x000000a0
        /*01c8*/ 	.short	0x0100
        /*01ca*/ 	.byte	0x08
	.zero		1


	//   ....[20]....
        /*01cc*/ 	.word	0x00000390
        /*01d0*/ 	.word	0x000000ff
        /*01d4*/ 	.word	0x00000050
        /*01d8*/ 	.short	0x0100
        /*01da*/ 	.byte	0x08
	.zero		1


	//   ....[21]....
        /*01dc*/ 	.word	0x000003a0
        /*01e0*/ 	.word	0x000000ff
        /*01e4*/ 	.word	0x000000a8
        /*01e8*/ 	.short	0x0100
        /*01ea*/ 	.byte	0x08
	.zero		1


	//   ....[22]....
        /*01ec*/ 	.word	0x00000820
        /*01f0*/ 	.word	0x000000ff
        /*01f4*/ 	.word	0x000000c0
        /*01f8*/ 	.short	0x0100
        /*01fa*/ 	.byte	0x06
	.zero		1


	//   ....[23]....
        /*01fc*/ 	.word	0x000008b0
        /*0200*/ 	.word	0x000000ff
        /*0204*/ 	.word	0x000000c8
        /*0208*/ 	.short	0x0100
        /*020a*/ 	.byte	0x06
	.zero		1


	//   ....[24]....
        /*020c*/ 	.word	0x00001860
        /*0210*/ 	.word	0x00000003
        /*0214*/ 	.word	0x00000000
        /*0218*/ 	.short	0x010a
        /*021a*/ 	.byte	0x3f
	.zero		1


	//   ....[25]....
        /*021c*/ 	.word	0x000018c0
        /*0220*/ 	.word	0x00000003
        /*0224*/ 	.word	0x00000000
        /*0228*/ 	.short	0x010a
        /*022a*/ 	.byte	0x3f
	.zero		1


	//   ....[26]....
        /*022c*/ 	.word	0x00001c20
        /*0230*/ 	.word	0x00000005
        /*0234*/ 	.word	0x00000000
        /*0238*/ 	.short	0x010a
        /*023a*/ 	.byte	0x3f
	.zero		1


	//   ....[27]....
        /*023c*/ 	.word	0x00001c60
        /*0240*/ 	.word	0x00000005
        /*0244*/ 	.word	0x00000000
        /*0248*/ 	.short	0x010a
        /*024a*/ 	.byte	0x3f
	.zero		1


	//   ....[28]....
        /*024c*/ 	.word	0x00001ea0
        /*0250*/ 	.word	0x00000004
        /*0254*/ 	.word	0x00000000
        /*0258*/ 	.short	0x0101
        /*025a*/ 	.byte	0x3f
	.zero		1


	//   ....[29]....
        /*025c*/ 	.word	0x00002090
        /*0260*/ 	.word	0x00000000
        /*0264*/ 	.word	0x00000000
        /*0268*/ 	.short	0x0101
        /*026a*/ 	.byte	0x3f
	.zero		1


	//   ....[30]....
        /*026c*/ 	.word	0x00007d80
        /*0270*/ 	.word	0x00000017
        /*0274*/ 	.word	0x00000058
        /*0278*/ 	.short	0x010a
        /*027a*/ 	.byte	0x3f
	.zero		1


	//   ....[31]....
        /*027c*/ 	.word	0x00008100
        /*0280*/ 	.word	0x00000006
        /*0284*/ 	.word	0x000000c8
        /*0288*/ 	.short	0x0101
        /*028a*/ 	.byte	0x3f
	.zero		1


	//   ....[32]....
        /*028c*/ 	.word	0x00008850
        /*0290*/ 	.word	0x00000007
        /*0294*/ 	.word	0x00000000
        /*0298*/ 	.short	0x010a
        /*029a*/ 	.byte	0x3f
	.zero		1


	//   ....[33]....
        /*029c*/ 	.word	0x000088d0
        /*02a0*/ 	.word	0x00000006
        /*02a4*/ 	.word	0x00000000
        /*02a8*/ 	.short	0x010a
        /*02aa*/ 	.byte	0x3f
	.zero		1


	//   ....[34]....
        /*02ac*/ 	.word	0x00008960
        /*02b0*/ 	.word	0x00000007
        /*02b4*/ 	.word	0x00000000
        /*02b8*/ 	.short	0x010a
        /*02ba*/ 	.byte	0x3f
	.zero		1


	//   ....[35]....
        /*02bc*/ 	.word	0x000089f0
        /*02c0*/ 	.word	0x00000006
        /*02c4*/ 	.word	0x00000000
        /*02c8*/ 	.short	0x010a
        /*02ca*/ 	.byte	0x3f
	.zero		1


	//   ....[36]....
        /*02cc*/ 	.word	0x00008a80
        /*02d0*/ 	.word	0x00000007
        /*02d4*/ 	.word	0x00000000
        /*02d8*/ 	.short	0x010a
        /*02da*/ 	.byte	0x3f
	.zero		1


	//   ....[37]....
        /*02dc*/ 	.word	0x00008b10
        /*02e0*/ 	.word	0x00000006
        /*02e4*/ 	.word	0x00000000
        /*02e8*/ 	.short	0x010a
        /*02ea*/ 	.byte	0x3f
	.zero		1


	//   ....[38]....
        /*02ec*/ 	.word	0x00008ba0
        /*02f0*/ 	.word	0x00000007
        /*02f4*/ 	.word	0x00000000
        /*02f8*/ 	.short	0x010a
        /*02fa*/ 	.byte	0x3f
	.zero		1


	//   ....[39]....
        /*02fc*/ 	.word	0x00008c30
        /*0300*/ 	.word	0x00000006
        /*0304*/ 	.word	0x00000000
        /*0308*/ 	.short	0x010a
        /*030a*/ 	.byte	0x3f
	.zero		1


	//   ....[40]....
        /*030c*/ 	.word	0x00008cc0
        /*0310*/ 	.word	0x00000007
        /*0314*/ 	.word	0x00000000
        /*0318*/ 	.short	0x010a
        /*031a*/ 	.byte	0x3f
	.zero		1


	//   ....[41]....
        /*031c*/ 	.word	0x00008d50
        /*0320*/ 	.word	0x00000006
        /*0324*/ 	.word	0x00000000
        /*0328*/ 	.short	0x010a
        /*032a*/ 	.byte	0x3f
	.zero		1


	//   ....[42]....
        /*032c*/ 	.word	0x00008de0
        /*0330*/ 	.word	0x00000005
        /*0334*/ 	.word	0x00000000
        /*0338*/ 	.short	0x010a
        /*033a*/ 	.byte	0x3f
	.zero		1


	//   ....[43]....
        /*033c*/ 	.word	0x00008e40
        /*0340*/ 	.word	0x00000003
        /*0344*/ 	.word	0x00000000
        /*0348*/ 	.short	0x010a
        /*034a*/ 	.byte	0x3f
	.zero		1


	//   ....[44]....
        /*034c*/ 	.word	0x00008e90
        /*0350*/ 	.word	0x00000005
        /*0354*/ 	.word	0x00000000
        /*0358*/ 	.short	0x010a
        /*035a*/ 	.byte	0x3f
	.zero		1


	//   ....[45]....
        /*035c*/ 	.word	0x00008f60
        /*0360*/ 	.word	0x00000017
        /*0364*/ 	.word	0x00000058
        /*0368*/ 	.short	0x010a
        /*036a*/ 	.byte	0x3f
	.zero		1


	//   ....[46]....
        /*036c*/ 	.word	0x00009030
        /*0370*/ 	.word	0x00000007
        /*0374*/ 	.word	0x00000000
        /*0378*/ 	.short	0x010a
        /*037a*/ 	.byte	0x3f
	.zero		1


	//   ....[47]....
        /*037c*/ 	.word	0x00009080
        /*0380*/ 	.word	0x00000006
        /*0384*/ 	.word	0x00000000
        /*0388*/ 	.short	0x010a
        /*038a*/ 	.byte	0x3f
	.zero		1


	//   ....[48]....
        /*038c*/ 	.word	0x000090d0
        /*0390*/ 	.word	0x00000007
        /*0394*/ 	.word	0x00000000
        /*0398*/ 	.short	0x010a
        /*039a*/ 	.byte	0x3f
	.zero		1


	//   ....[49]....
        /*039c*/ 	.word	0x00009120
        /*03a0*/ 	.word	0x00000006
        /*03a4*/ 	.word	0x00000000
        /*03a8*/ 	.short	0x010a
        /*03aa*/ 	.byte	0x3f
	.zero		1


	//   ....[50]....
        /*03ac*/ 	.word	0x00009170
        /*03b0*/ 	.word	0x00000007
        /*03b4*/ 	.word	0x00000000
        /*03b8*/ 	.short	0x010a
        /*03ba*/ 	.byte	0x3f
	.zero		1


	//   ....[51]....
        /*03bc*/ 	.word	0x000091c0
        /*03c0*/ 	.word	0x00000006
        /*03c4*/ 	.word	0x00000000
        /*03c8*/ 	.short	0x010a
        /*03ca*/ 	.byte	0x3f
	.zero		1


	//   ....[52]....
        /*03cc*/ 	.word	0x00009210
        /*03d0*/ 	.word	0x00000007
        /*03d4*/ 	.word	0x00000000
        /*03d8*/ 	.short	0x010a
        /*03da*/ 	.byte	0x3f
	.zero		1


	//   ....[53]....
        /*03dc*/ 	.word	0x00009260
        /*03e0*/ 	.word	0x00000006
        /*03e4*/ 	.word	0x00000000
        /*03e8*/ 	.short	0x010a
        /*03ea*/ 	.byte	0x3f
	.zero		1


	//   ....[54]....
        /*03ec*/ 	.word	0x000092b0
        /*03f0*/ 	.word	0x00000007
        /*03f4*/ 	.word	0x00000000
        /*03f8*/ 	.short	0x010a
        /*03fa*/ 	.byte	0x3f
	.zero		1


	//   ....[55]....
        /*03fc*/ 	.word	0x00009300
        /*0400*/ 	.word	0x00000006
        /*0404*/ 	.word	0x00000000
        /*0408*/ 	.short	0x010a
        /*040a*/ 	.byte	0x3f
	.zero		1


	//----- nvinfo : EIATTR_NUM_MBARRIERS
	.align		4
.L_35:
        /*040c*/ 	.byte	0x03, 0x38
        /*040e*/ 	.short	0x0018


	//----- nvinfo : EIATTR_EXIT_INSTR_OFFSETS
	.align		4
        /*0410*/ 	.byte	0x04, 0x1c
        /*0412*/ 	.short	(.L_37 - .L_36)


	//   ....[0]....
.L_36:
        /*0414*/ 	.word	0x00000af0


	//   ....[1]....
        /*0418*/ 	.word	0x00001310


	//   ....[2]....
        /*041c*/ 	.word	0x00007500


	//   ....[3]....
        /*0420*/ 	.word	0x00007a60


	//   ....[4]....
        /*0424*/ 	.word	0x00008e30


	//----- nvinfo : EIATTR_MAX_THREADS
	.align		4
.L_37:
        /*0428*/ 	.byte	0x04, 0x05
        /*042a*/ 	.short	(.L_39 - .L_38)
.L_38:
        /*042c*/ 	.word	0x00000180
        /*0430*/ 	.word	0x00000001
        /*0434*/ 	.word	0x00000001


	//----- nvinfo : EIATTR_CRS_STACK_SIZE
	.align		4
.L_39:
        /*0438*/ 	.byte	0x04, 0x1e
        /*043a*/ 	.short	(.L_41 - .L_40)
.L_40:
        /*043c*/ 	.word	0x00000000


	//----- nvinfo : EIATTR_CBANK_PARAM_SIZE
	.align		4
.L_41:
        /*0440*/ 	.byte	0x03, 0x19
        /*0442*/ 	.short	0x0470


	//----- nvinfo : EIATTR_PARAM_CBANK
	.align		4
        /*0444*/ 	.byte	0x04, 0x0a
        /*0446*/ 	.short	(.L_43 - .L_42)
	.align		4
.L_42:
        /*0448*/ 	.word	index@(.nv.constant0._ZN7cutlass13device_kernelINS_4gemm6kernel13GemmUniversalIN4cute5tupleIJiiiiEEENS1_10collective13CollectiveMmaINS1_34MainloopSm90TmaGmmaWarpSpecializedILi11ENS5_IJNS4_1CILi2EEENSA_ILi1EEESC_EEENS1_35KernelTmaWarpSpecializedCooperativeEEENS5_IJNSA_ILi256EEENSA_ILi64EEENSA_ILi32EEEEEENS_6half_tENS5_IJlSC_lEEESK_SL_NS4_8TiledMMAINS4_8MMA_AtomIJNS4_4SM904GMMA25MMA_64x64x16_F32F16F16_SSILNSP_5MajorE0ELSR_0ELNSP_7ScaleInE1ELSS_1EEEEEENS4_6LayoutISD_NS5_IJSC_NSA_ILi0EEESW_EEEEENS5_IJNS4_10UnderscoreESZ_SZ_EEEEENS4_13SM90_TMA_LOADENS4_14ComposedLayoutINS4_7SwizzleILi2ELi4ELi3EEENS4_18smem_ptr_flag_bitsILi16EEENSV_INS5_IJNSA_ILi8EEESI_EEENS5_IJSI_SC_EEEEEEEvNS4_8identityENS4_23SM90_TMA_LOAD_MULTICASTES1C_vS1D_EENS_8epilogue10collective6detail29Sm90TmaWarpSpecializedAdapterINS1H_15DefaultEpilogueISK_SL_SL_NS1G_6thread17LinearCombinationISK_Li1EffLNS1L_9ScaleType4KindE0ELNS_15FloatRoundStyleE2ESK_EENS1_15EpilogueDefaultEEEEEvvEEEEvNT_6ParamsE)
        /*044c*/ 	.short	0x0210
        /*044e*/ 	.short	0x0470


	//----- nvinfo : EIATTR_SW_WAR
	.align		4
.L_43:
        /*0450*/ 	.byte	0x04, 0x36
        /*0452*/ 	.short	(.L_45 - .L_44)
.L_44:
        /*0454*/ 	.word	0x00000008
.L_45:


//--------------------- .nv.callgraph             --------------------------
	.section	.nv.callgraph,"",@"SHT_CUDA_CALLGRAPH"
	.align	4
	.sectionentsize	8
	.align		4
        /*0000*/ 	.word	0x00000000
	.align		4
        /*0004*/ 	.word	0xffffffff
	.align		4
        /*0008*/ 	.word	index@(_ZN7cutlass13device_kernelINS_4gemm6kernel13GemmUniversalIN4cute5tupleIJiiiiEEENS1_10collective13CollectiveMmaINS1_34MainloopSm90TmaGmmaWarpSpecializedILi11ENS5_IJNS4_1CILi2EEENSA_ILi1EEESC_EEENS1_35KernelTmaWarpSpecializedCooperativeEEENS5_IJNSA_ILi256EEENSA_ILi64EEENSA_ILi32EEEEEENS_6half_tENS5_IJlSC_lEEESK_SL_NS4_8TiledMMAINS4_8MMA_AtomIJNS4_4SM904GMMA25MMA_64x64x16_F32F16F16_SSILNSP_5MajorE0ELSR_0ELNSP_7ScaleInE1ELSS_1EEEEEENS4_6LayoutISD_NS5_IJSC_NSA_ILi0EEESW_EEEEENS5_IJNS4_10UnderscoreESZ_SZ_EEEEENS4_13SM90_TMA_LOADENS4_14ComposedLayoutINS4_7SwizzleILi2ELi4ELi3EEENS4_18smem_ptr_flag_bitsILi16EEENSV_INS5_IJNSA_ILi8EEESI_EEENS5_IJSI_SC_EEEEEEEvNS4_8identityENS4_23SM90_TMA_LOAD_MULTICASTES1C_vS1D_EENS_8epilogue10collective6detail29Sm90TmaWarpSpecializedAdapterINS1H_15DefaultEpilogueISK_SL_SL_NS1G_6thread17LinearCombinationISK_Li1EffLNS1L_9ScaleType4KindE0ELNS_15FloatRoundStyleE2ESK_EENS1_15EpilogueDefaultEEEEEvvEEEEvNT_6ParamsE)
	.align		4
        /*000c*/ 	.word	index@(__assertfail)
	.align		4
        /*0010*/ 	.word	0x00000000
	.align		4
        /*0014*/ 	.word	0xfffffffe
	.align		4
        /*0018*/ 	.word	0x00000000
	.align		4
        /*001c*/ 	.word	0xfffffffd
	.align		4
        /*0020*/ 	.word	0x00000000
	.align		4
        /*0024*/ 	.word	0xfffffffc


//--------------------- .nv.constant4             --------------------------
	.section	.nv.constant4,"a",@progbits
	.align	8
	.align		8
.nv.constant4:
        /*0000*/ 	.dword	__assertfail
	.align		8
        /*0008*/ 	.dword	__unnamed_1
	.align		8
        /*0010*/ 	.dword	_ZN40_INTERNAL_e46b0762_4_k_cu_8e6c1a3d_304754cuda3std3__45__cpo5beginE
	.align		8
        /*0018*/ 	.dword	_ZN40_INTERNAL_e46b0762_4_k_cu_8e6c1a3d_304754cuda3std3__45__cpo3endE
	.align		8
        /*0020*/ 	.dword	_ZN40_INTERNAL_e46b0762_4_k_cu_8e6c1a3d_304754cuda3std3__45__cpo6cbeginE
	.align		8
        /*0028*/ 	.dword	_ZN40_INTERNAL_e46b0762_4_k_cu_8e6c1a3d_304754cuda3std3__45__cpo4cendE
	.align		8
        /*0030*/ 	.dword	_ZN40_INTERNAL_e46b0762_4_k_cu_8e6c1a3d_304754cuda3std3__442_GLOBAL__N__e46b0762_4_k_cu_8e6c1a3d_304756ignoreE
	.align		8
        /*0038*/ 	.dword	_ZN40_INTERNAL_e46b0762_4_k_cu_8e6c1a3d_304754cuda3std3__419piecewise_constructE
	.align		8
        /*0040*/ 	.dword	_ZN40_INTERNAL_e46b0762_4_k_cu_8e6c1a3d_304754cuda3std3__48in_placeE
	.align		8
        /*0048*/ 	.dword	_ZN40_INTERNAL_e46b0762_4_k_cu_8e6c1a3d_304754cuda3std6ranges3__45__cpo4swapE
	.align		8
        /*0050*/ 	.dword	_ZN40_INTERNAL_e46b0762_4_k_cu_8e6c1a3d_304754cuda3std6ranges3__45__cpo9iter_moveE
	.align		8
        /*0058*/ 	.dword	_ZN40_INTERNAL_e46b0762_4_k_cu_8e6c1a3d_304754cute7productE
	.align		8
        /*0060*/ 	.dword	_ZN40_INTERNAL_e46b0762_4_k_cu_8e6c1a3d_304754cute1_E
	.align		8
        /*0068*/ 	.dword	$str$22
	.align		8
        /*0070*/ 	.dword	$str$23


//--------------------- .text._ZN7cutlass13device_kernelINS_4gemm6kernel13GemmUniversalIN4cute5tupleIJiiiiEEENS1_10collective13CollectiveMmaINS1_34MainloopSm90TmaGmmaWarpSpecializedILi11ENS5_IJNS4_1CILi2EEENSA_ILi1EEESC_EEENS1_35KernelTmaWarpSpecializedCooperativeEEENS5_IJNSA_ILi256EEENSA_ILi64EEENSA_ILi32EEEEEENS_6half_tENS5_IJlSC_lEEESK_SL_NS4_8TiledMMAINS4_8MMA_AtomIJNS4_4SM904GMMA25MMA_64x64x16_F32F16F16_SSILNSP_5MajorE0ELSR_0ELNSP_7ScaleInE1ELSS_1EEEEEENS4_6LayoutISD_NS5_IJSC_NSA_ILi0EEESW_EEEEENS5_IJNS4_10UnderscoreESZ_SZ_EEEEENS4_13SM90_TMA_LOADENS4_14ComposedLayoutINS4_7SwizzleILi2ELi4ELi3EEENS4_18smem_ptr_flag_bitsILi16EEENSV_INS5_IJNSA_ILi8EEESI_EEENS5_IJSI_SC_EEEEEEEvNS4_8identityENS4_23SM90_TMA_LOAD_MULTICASTES1C_vS1D_EENS_8epilogue10collective6detail29Sm90TmaWarpSpecializedAdapterINS1H_15DefaultEpilogueISK_SL_SL_NS1G_6thread17LinearCombinationISK_Li1EffLNS1L_9ScaleType4KindE0ELNS_15FloatRoundStyleE2ESK_EENS1_15EpilogueDefaultEEEEEvvEEEEvNT_6ParamsE --------------------------
	.section	.text._ZN7cutlass13device_kernelINS_4gemm6kernel13GemmUniversalIN4cute5tupleIJiiiiEEENS1_10collective13CollectiveMmaINS1_34MainloopSm90TmaGmmaWarpSpecializedILi11ENS5_IJNS4_1CILi2EEENSA_ILi1EEESC_EEENS1_35KernelTmaWarpSpecializedCooperativeEEENS5_IJNSA_ILi256EEENSA_ILi64EEENSA_ILi32EEEEEENS_6half_tENS5_IJlSC_lEEESK_SL_NS4_8TiledMMAINS4_8MMA_AtomIJNS4_4SM904GMMA25MMA_64x64x16_F32F16F16_SSILNSP_5MajorE0ELSR_0ELNSP_7ScaleInE1ELSS_1EEEEEENS4_6LayoutISD_NS5_IJSC_NSA_ILi0EEESW_EEEEENS5_IJNS4_10UnderscoreESZ_SZ_EEEEENS4_13SM90_TMA_LOADENS4_14ComposedLayoutINS4_7SwizzleILi2ELi4ELi3EEENS4_18smem_ptr_flag_bitsILi16EEENSV_INS5_IJNSA_ILi8EEESI_EEENS5_IJSI_SC_EEEEEEEvNS4_8identityENS4_23SM90_TMA_LOAD_MULTICASTES1C_vS1D_EENS_8epilogue10collective6detail29Sm90TmaWarpSpecializedAdapterINS1H_15DefaultEpilogueISK_SL_SL_NS1G_6thread17LinearCombinationISK_Li1EffLNS1L_9ScaleType4KindE0ELNS_15FloatRoundStyleE2ESK_EENS1_15EpilogueDefaultEEEEEvvEEEEvNT_6ParamsE,"ax",@progbits
	.align	128
.text._ZN7cutlass13device_kernelINS_4gemm6kernel13GemmUniversalIN4cute5tupleIJiiiiEEENS1_10collective13CollectiveMmaINS1_34MainloopSm90TmaGmmaWarpSpecializedILi11ENS5_IJNS4_1CILi2EEENSA_ILi1EEESC_EEENS1_35KernelTmaWarpSpecializedCooperativeEEENS5_IJNSA_ILi256EEENSA_ILi64EEENSA_ILi32EEEEEENS_6half_tENS5_IJlSC_lEEESK_SL_NS4_8TiledMMAINS4_8MMA_AtomIJNS4_4SM904GMMA25MMA_64x64x16_F32F16F16_SSILNSP_5MajorE0ELSR_0ELNSP_7ScaleInE1ELSS_1EEEEEENS4_6LayoutISD_NS5_IJSC_NSA_ILi0EEESW_EEEEENS5_IJNS4_10UnderscoreESZ_SZ_EEEEENS4_13SM90_TMA_LOADENS4_14ComposedLayoutINS4_7SwizzleILi2ELi4ELi3EEENS4_18smem_ptr_flag_bitsILi16EEENSV_INS5_IJNSA_ILi8EEESI_EEENS5_IJSI_SC_EEEEEEEvNS4_8identityENS4_23SM90_TMA_LOAD_MULTICASTES1C_vS1D_EENS_8epilogue10collective6detail29Sm90TmaWarpSpecializedAdapterINS1H_15DefaultEpilogueISK_SL_SL_NS1G_6thread17LinearCombinationISK_Li1EffLNS1L_9ScaleType4KindE0ELNS_15FloatRoundStyleE2ESK_EENS1_15EpilogueDefaultEEEEEvvEEEEvNT_6ParamsE:
        .type           _ZN7cutlass13device_kernelINS_4gemm6kernel13GemmUniversalIN4cute5tupleIJiiiiEEENS1_10collective13CollectiveMmaINS1_34MainloopSm90TmaGmmaWarpSpecializedILi11ENS5_IJNS4_1CILi2EEENSA_ILi1EEESC_EEENS1_35KernelTmaWarpSpecializedCooperativeEEENS5_IJNSA_ILi256EEENSA_ILi64EEENSA_ILi32EEEEEENS_6half_tENS5_IJlSC_lEEESK_SL_NS4_8TiledMMAINS4_8MMA_AtomIJNS4_4SM904GMMA25MMA_64x64x16_F32F16F16_SSILNSP_5MajorE0ELSR_0ELNSP_7ScaleInE1ELSS_1EEEEEENS4_6LayoutISD_NS5_IJSC_NSA_ILi0EEESW_EEEEENS5_IJNS4_10UnderscoreESZ_SZ_EEEEENS4_13SM90_TMA_LOADENS4_14ComposedLayoutINS4_7SwizzleILi2ELi4ELi3EEENS4_18smem_ptr_flag_bitsILi16EEENSV_INS5_IJNSA_ILi8EEESI_EEENS5_IJSI_SC_EEEEEEEvNS4_8identityENS4_23SM90_TMA_LOAD_MULTICASTES1C_vS1D_EENS_8epilogue10collective6detail29Sm90TmaWarpSpecializedAdapterINS1H_15DefaultEpilogueISK_SL_SL_NS1G_6thread17LinearCombinationISK_Li1EffLNS1L_9ScaleType4KindE0ELNS_15FloatRoundStyleE2ESK_EENS1_15EpilogueDefaultEEEEEvvEEEEvNT_6ParamsE,@function
        .size           _ZN7cutlass13device_kernelINS_4gemm6kernel13GemmUniversalIN4cute5tupleIJiiiiEEENS1_10collective13CollectiveMmaINS1_34MainloopSm90TmaGmmaWarpSpecializedILi11ENS5_IJNS4_1CILi2EEENSA_ILi1EEESC_EEENS1_35KernelTmaWarpSpecializedCooperativeEEENS5_IJNSA_ILi256EEENSA_ILi64EEENSA_ILi32EEEEEENS_6half_tENS5_IJlSC_lEEESK_SL_NS4_8TiledMMAINS4_8MMA_AtomIJNS4_4SM904GMMA25MMA_64x64x16_F32F16F16_SSILNSP_5MajorE0ELSR_0ELNSP_7ScaleInE1ELSS_1EEEEEENS4_6LayoutISD_NS5_IJSC_NSA_ILi0EEESW_EEEEENS5_IJNS4_10UnderscoreESZ_SZ_EEEEENS4_13SM90_TMA_LOADENS4_14ComposedLayoutINS4_7SwizzleILi2ELi4ELi3EEENS4_18smem_ptr_flag_bitsILi16EEENSV_INS5_IJNSA_ILi8EEESI_EEENS5_IJSI_SC_EEEEEEEvNS4_8identityENS4_23SM90_TMA_LOAD_MULTICASTES1C_vS1D_EENS_8epilogue10collective6detail29Sm90TmaWarpSpecializedAdapterINS1H_15DefaultEpilogueISK_SL_SL_NS1G_6thread17LinearCombinationISK_Li1EffLNS1L_9ScaleType4KindE0ELNS_15FloatRoundStyleE2ESK_EENS1_15EpilogueDefaultEEEEEvvEEEEvNT_6ParamsE,(.L_x_210 - _ZN7cutlass13device_kernelINS_4gemm6kernel13GemmUniversalIN4cute5tupleIJiiiiEEENS1_10collective13CollectiveMmaINS1_34MainloopSm90TmaGmmaWarpSpecializedILi11ENS5_IJNS4_1CILi2EEENSA_ILi1EEESC_EEENS1_35KernelTmaWarpSpecializedCooperativeEEENS5_IJNSA_ILi256EEENSA_ILi64EEENSA_ILi32EEEEEENS_6half_tENS5_IJlSC_lEEESK_SL_NS4_8TiledMMAINS4_8MMA_AtomIJNS4_4SM904GMMA25MMA_64x64x16_F32F16F16_SSILNSP_5MajorE0ELSR_0ELNSP_7ScaleInE1ELSS_1EEEEEENS4_6LayoutISD_NS5_IJSC_NSA_ILi0EEESW_EEEEENS5_IJNS4_10UnderscoreESZ_SZ_EEEEENS4_13SM90_TMA_LOADENS4_14ComposedLayoutINS4_7SwizzleILi2ELi4ELi3EEENS4_18smem_ptr_flag_bitsILi16EEENSV_INS5_IJNSA_ILi8EEESI_EEENS5_IJSI_SC_EEEEEEEvNS4_8identityENS4_23SM90_TMA_LOAD_MULTICASTES1C_vS1D_EENS_8epilogue10collective6detail29Sm90TmaWarpSpecializedAdapterINS1H_15DefaultEpilogueISK_SL_SL_NS1G_6thread17LinearCombinationISK_Li1EffLNS1L_9ScaleType4KindE0ELNS_15FloatRoundStyleE2ESK_EENS1_15EpilogueDefaultEEEEEvvEEEEvNT_6ParamsE)
        .other          _ZN7cutlass13device_kernelINS_4gemm6kernel13GemmUniversalIN4cute5tupleIJiiiiEEENS1_10collective13CollectiveMmaINS1_34MainloopSm90TmaGmmaWarpSpecializedILi11ENS5_IJNS4_1CILi2EEENSA_ILi1EEESC_EEENS1_35KernelTmaWarpSpecializedCooperativeEEENS5_IJNSA_ILi256EEENSA_ILi64EEENSA_ILi32EEEEEENS_6half_tENS5_IJlSC_lEEESK_SL_NS4_8TiledMMAINS4_8MMA_AtomIJNS4_4SM904GMMA25MMA_64x64x16_F32F16F16_SSILNSP_5MajorE0ELSR_0ELNSP_7ScaleInE1ELSS_1EEEEEENS4_6LayoutISD_NS5_IJSC_NSA_ILi0EEESW_EEEEENS5_IJNS4_10UnderscoreESZ_SZ_EEEEENS4_13SM90_TMA_LOADENS4_14ComposedLayoutINS4_7SwizzleILi2ELi4ELi3EEENS4_18smem_ptr_flag_bitsILi16EEENSV_INS5_IJNSA_ILi8EEESI_EEENS5_IJSI_SC_EEEEEEEvNS4_8identityENS4_23SM90_TMA_LOAD_MULTICASTES1C_vS1D_EENS_8epilogue10collective6detail29Sm90TmaWarpSpecializedAdapterINS1H_15DefaultEpilogueISK_SL_SL_NS1G_6thread17LinearCombinationISK_Li1EffLNS1L_9ScaleType4KindE0ELNS_15FloatRoundStyleE2ESK_EENS1_15EpilogueDefaultEEEEEvvEEEEvNT_6ParamsE,@"STO_CUDA_ENTRY STV_DEFAULT"
_ZN7cutlass13device_kernelINS_4gemm6kernel13GemmUniversalIN4cute5tupleIJiiiiEEENS1_10collective13CollectiveMmaINS1_34MainloopSm90TmaGmmaWarpSpecializedILi11ENS5_IJNS4_1CILi2EEENSA_ILi1EEESC_EEENS1_35KernelTmaWarpSpecializedCooperativeEEENS5_IJNSA_ILi256EEENSA_ILi64EEENSA_ILi32EEEEEENS_6half_tENS5_IJlSC_lEEESK_SL_NS4_8TiledMMAINS4_8MMA_AtomIJNS4_4SM904GMMA25MMA_64x64x16_F32F16F16_SSILNSP_5MajorE0ELSR_0ELNSP_7ScaleInE1ELSS_1EEEEEENS4_6LayoutISD_NS5_IJSC_NSA_ILi0EEESW_EEEEENS5_IJNS4_10UnderscoreESZ_SZ_EEEEENS4_13SM90_TMA_LOADENS4_14ComposedLayoutINS4_7SwizzleILi2ELi4ELi3EEENS4_18smem_ptr_flag_bitsILi16EEENSV_INS5_IJNSA_ILi8EEESI_EEENS5_IJSI_SC_EEEEEEEvNS4_8identityENS4_23SM90_TMA_LOAD_MULTICASTES1C_vS1D_EENS_8epilogue10collective6detail29Sm90TmaWarpSpecializedAdapterINS1H_15DefaultEpilogueISK_SL_SL_NS1G_6thread17LinearCombinationISK_Li1EffLNS1L_9ScaleType4KindE0ELNS_15FloatRoundStyleE2ESK_EENS1_15EpilogueDefaultEEEEEvvEEEEvNT_6ParamsE:
[----:B------:R-:W0:Y:S01]  /*0000*/  LDC R1, c[0x0][0x28] ;  /* 0x00000a00ff017b82 */ /* 0x000e220000000800 */
[----:B------:R-:W1:Y:S01]  /*0010*/  S2R R98, SR_TID.X ;  /* 0x0000000000627919 */ /* 0x000e620000002100 */
[----:B------:R-:W-:Y:S01]  /*0020*/  ELECT P0, URZ, PT ;  /* 0x00000000003f782f */ /* 0x000fe20003800000 */
[----:B------:R-:W-:Y:S01]  /*0030*/  BSSY B0, `(.L_x_0) ;  /* 0x000000f000007945 */ /* 0x000fe20003800000 */
[--C-:B-1----:R-:W-:Y:S02]  /*0040*/  SHF.R.U32.HI R0, RZ, 0x5, R98.reuse ;  /* 0x00000005ff007819 */ /* 0x102fe40000011662 */
[----:B------:R-:W-:-:S03]  /*0050*/  SHF.R.U32.HI R7, RZ, 0x7, R98 ;  /* 0x00000007ff077819 */ /* 0x000fc60000011662 */
[----:B------:R-:W1:Y:S04]  /*0060*/  SHFL.IDX PT, R3, R0, RZ, 0x1f ;  /* 0x00001fff00037589 */ /* 0x000e6800000e0000 */
[----:B------:R2:W3:Y:S01]  /*0070*/  SHFL.IDX PT, R2, R7, RZ, 0x1f ;  /* 0x00001fff07027589 */ /* 0x0004e200000e0000 */
[----:B-1----:R-:W-:-:S13]  /*0080*/  ISETP.NE.OR P0, PT, R3, RZ, !P0 ;  /* 0x000000ff0300720c */ /* 0x002fda0004705670 */
[----:B0-23--:R-:W-:Y:S05]  /*0090*/  @P0 BRA `(.L_x_1) ;  /* 0x0000000000200947 */ /* 0x00dfea0003800000 */
[----:B------:R-:W-:Y:S02]  /*00a0*/  ULDC.64 UR4, c[0x0][0x198] ;  /* 0x0000660000047ab9 */ /* 0x000fe40000000a00 */
[----:B------:R-:W-:Y:S02]  /*00b0*/  UIADD3 UR6, UP0, UR4, 0xf0, URZ ;  /* 0x000000f004067890 */ /* 0x000fe4000ff1e03f */
[----:B------:R-:W-:Y:S02]  /*00c0*/  UIADD3 UR4, UP1, UR4, 0x1f0, URZ ;  /* 0x000001f004047890 */ /* 0x000fe4000ff3e03f */
[----:B------:R-:W-:Y:S02]  /*00d0*/  UIADD3.X UR7, URZ, UR5, URZ, UP0, !UPT ;  /* 0x000000053f077290 */ /* 0x000fe400087fe43f */
[----:B------:R-:W-:-:S07]  /*00e0*/  UIADD3.X UR5, URZ, UR5, URZ, UP1, !UPT ;  /* 0x000000053f057290 */ /* 0x000fce0008ffe43f */
[----:B------:R0:W-:Y:S02]  /*00f0*/  UTMACCTL.PF [UR6] ;  /* 0x00000000060079b9 */ /* 0x0001e40008040000 */
[----:B------:R0:W-:Y:S02]  /*0100*/  UTMACCTL.PF [UR4] ;  /* 0x00000000040079b9 */ /* 0x0001e40008040000 */
[----:B0-----:R-:W-:Y:S01]  /*0110*/  NOP ;  /* 0x0000000000007918 */ /* 0x001fe20000000000 */
.L_x_1:
[----:B------:R-:W-:Y:S05]  /*0120*/  BSYNC B0 ;  /* 0x0000000000007941 */ /* 0x000fea0003800000 */
.L_x_0:
[----:B------:R-:W0:Y:S02]  /*0130*/  SHFL.IDX PT, R5, R0, RZ, 0x1f ;  /* 0x00001fff00057589 */ /* 0x000e2400000e0000 */
[----:B0-----:R-:W-:-:S13]  /*0140*/  ISETP.NE.AND P0, PT, R5, RZ, PT ;  /* 0x000000ff0500720c */ /* 0x001fda0003f05270 */
[----:B------:R-:W-:Y:S05]  /*0150*/  @P0 BRA `(.L_x_2) ;  /* 0x00000000009c0947 */ /* 0x000fea0003800000 */
[----:B------:R-:W-:Y:S01]  /*0160*/  ELECT P0, URZ, PT ;  /* 0x00000000003f782f */ /* 0x000fe20003800000 */
[----:B------:R-:W-:-:S12]  /*0170*/  BSSY B0, `(.L_x_2) ;  /* 0x0000025000007945 */ /* 0x000fd80003800000 */
[----:B------:R-:W-:Y:S05]  /*0180*/  @!P0 BRA `(.L_x_3) ;  /* 0x00000000008c8947 */ /* 0x000fea0003800000 */
[----:B------:R-:W0:Y:S01]  /*0190*/  S2UR UR8, SR_CgaCtaId ;  /* 0x00000000000879c3 */ /* 0x000e220000008800 */
[----:B------:R-:W-:Y:S01]  /*01a0*/  UMOV UR4, 0x400 ;  /* 0x0000040000047882 */ /* 0x000fe20000000000 */
[----:B------:R-:W-:Y:S01]  /*01b0*/  UMOV UR5, 0x1 ;  /* 0x0000000100057882 */ /* 0x000fe20000000000 */
[----:B------:R-:W-:Y:S02]  /*01c0*/  UMOV UR6, 0x4 ;  /* 0x0000000400067882 */ /* 0x000fe40000000000 */
[----:B------:R-:W-:-:S04]  /*01d0*/  UIADD3 UR6, -UR6, 0x100000, URZ ;  /* 0x0010000006067890 */ /* 0x000fc8000fffe13f */
[----:B------:R-:W-:Y:S02]  /*01e0*/  USHF.L.U32 UR7, UR6, 0xb, URZ ;  /* 0x0000000b06077899 */ /* 0x000fe4000800063f */
[----:B------:R-:W-:Y:S02]  /*01f0*/  USHF.L.U32 UR6, UR6, 0x1, URZ ;  /* 0x0000000106067899 */ /* 0x000fe4000800063f */
[----:B0-----:R-:W-:Y:S02]  /*0200*/  ULEA UR8, UR8, UR4, 0x18 ;  /* 0x0000000408087291 */ /* 0x001fe4000f8ec03f */
[----:B------:R-:W-:-:S04]  /*0210*/  UIADD3 UR4, -UR5, 0x100000, URZ ;  /* 0x0010000005047890 */ /* 0x000fc8000fffe13f */
[----:B------:R-:W-:Y:S02]  /*0220*/  USHF.L.U32 UR5, UR4, 0xb, URZ ;  /* 0x0000000b04057899 */ /* 0x000fe4000800063f */
[----:B------:R-:W-:Y:S01]  /*0230*/  USHF.L.U32 UR4, UR4, 0x1, URZ ;  /* 0x0000000104047899 */ /* 0x000fe2000800063f */
[----:B------:R-:W0:Y:S11]  /*0240*/  FENCE.VIEW.ASYNC.S ;  /* 0x00000000000073c6 */ /* 0x000e360000000000 */
[----:B0-----:R0:W1:Y:S01]  /*0250*/  SYNCS.EXCH.64 URZ, [UR8], UR4 ;  /* 0x00000004083f75b2 */ /* 0x0010620008000100 */
[----:B------:R0:W2:Y:S01]  /*0260*/  SYNCS.EXCH.64 URZ, [UR8+0x58], UR6 ;  /* 0x00005806083f75b2 */ /* 0x0000a20008000100 */
[----:B------:R0:W3:Y:S01]  /*0270*/  SYNCS.EXCH.64 URZ, [UR8+0x8], UR4 ;  /* 0x00000804083f75b2 */ /* 0x0000e20008000100 */
[----:B------:R0:W4:Y:S01]  /*0280*/  SYNCS.EXCH.64 URZ, [UR8+0x60], UR6 ;  /* 0x00006006083f75b2 */ /* 0x0001220008000100 */
[----:B------:R0:W0:Y:S01]  /*0290*/  SYNCS.EXCH.64 URZ, [UR8+0x10], UR4 ;  /* 0x00001004083f75b2 */ /* 0x0000220008000100 */
        /* <DEDUP_REMOVED lines=17> */
[----:B------:R-:W-:Y:S01]  /*03b0*/  NOP ;  /* 0x0000000000007918 */ /* 0x000fe20000000000 */
.L_x_3:
[----:B0-----:R-:W-:Y:S05]  /*03c0*/  BSYNC B0 ;  /* 0x0000000000007941 */ /* 0x001fea0003800000 */
.L_x_2:
[----:B------:R-:W-:Y:S01]  /*03d0*/  SHF.R.S32.HI R9, RZ, 0x1f, R98 ;  /* 0x0000001fff097819 */ /* 0x000fe20000011462 */
[----:B------:R-:W0:Y:S01]  /*03e0*/  SHFL.IDX PT, R0, R0, RZ, 0x1f ;  /* 0x00001fff00007589 */ /* 0x000e2200000e0000 */
[----:B------:R-:W5:Y:S01]  /*03f0*/  S2UR UR8, SR_CTAID.X ;  /* 0x00000000000879c3 */ /* 0x000f620000002500 */
[----:B------:R-:W-:Y:S02]  /*0400*/  ELECT P0, URZ, PT ;  /* 0x00000000003f782f */ /* 0x000fe40003800000 */
[----:B------:R-:W-:Y:S01]  /*0410*/  LEA.HI R9, R9, R98, RZ, 0x7 ;  /* 0x0000006209097211 */ /* 0x000fe200078f38ff */
[----:B------:R-:W1:Y:S01]  /*0420*/  S2R R4, SR_CTAID.Y ;  /* 0x0000000000047919 */ /* 0x000e620000002600 */
[----:B------:R-:W-:Y:S01]  /*0430*/  SHF.R.S32.HI R6, RZ, 0x1f, R5 ;  /* 0x0000001fff067819 */ /* 0x000fe20000011405 */
[----:B------:R-:W-:Y:S01]  /*0440*/  ULDC UR4, c[0x0][0x150] ;  /* 0x0000540000047ab9 */ /* 0x000fe20000000800 */
[----:B------:R-:W-:Y:S01]  /*0450*/  LOP3.LUT R9, R9, 0xffffff80, RZ, 0xc0, !PT ;  /* 0xffffff8009097812 */ /* 0x000fe200078ec0ff */
[----:B------:R-:W-:Y:S01]  /*0460*/  NOP ;  /* 0x0000000000007918 */ /* 0x000fe20000000000 */
[----:B------:R-:W-:Y:S01]  /*0470*/  LEA.HI R6, R6, R5, RZ, 0x2 ;  /* 0x0000000506067211 */ /* 0x000fe200078f10ff */
[----:B------:R-:W2:Y:S01]  /*0480*/  LDC R11, c[0x0][0x144] ;  /* 0x00005100ff0b7b82 */ /* 0x000ea20000000800 */
[----:B------:R-:W-:Y:S01]  /*0490*/  NOP ;  /* 0x0000000000007918 */ /* 0x000fe20000000000 */
[----:B------:R-:W-:Y:S01]  /*04a0*/  IMAD.IADD R8, R98, 0x1, -R9 ;  /* 0x0000000162087824 */ /* 0x000fe200078e0a09 */
[----:B------:R-:W-:Y:S01]  /*04b0*/  LOP3.LUT R6, R6, 0x3ffffffc, RZ, 0xc0, !PT ;  /* 0x3ffffffc06067812 */ /* 0x000fe200078ec0ff */
[----:B------:R-:W-:Y:S01]  /*04c0*/  IMAD.MOV.U32 R22, RZ, RZ, 0x1 ;  /* 0x00000001ff167424 */ /* 0x000fe200078e00ff */
[----:B------:R-:W-:-:S02]  /*04d0*/  ISETP.NE.AND P3, PT, R2, RZ, PT ;  /* 0x000000ff0200720c */ /* 0x000fc40003f65270 */
[----:B------:R-:W-:Y:S01]  /*04e0*/  SHF.R.S32.HI R9, RZ, 0x1f, R8 ;  /* 0x0000001fff097819 */ /* 0x000fe20000011408 */
[----:B------:R-:W-:Y:S01]  /*04f0*/  IMAD.IADD R6, R5, 0x1, -R6 ;  /* 0x0000000105067824 */ /* 0x000fe200078e0a06 */
[----:B------:R-:W3:Y:S02]  /*0500*/  LDC R13, c[0x0][0x140] ;  /* 0x00005000ff0d7b82 */ /* 0x000ee40000000800 */
[----:B------:R-:W-:Y:S02]  /*0510*/  LEA.HI R9, R9, R8, RZ, 0x3 ;  /* 0x0000000809097211 */ /* 0x000fe400078f18ff */
[----:B0-----:R-:W-:Y:S02]  /*0520*/  ISETP.NE.OR P0, PT, R0, RZ, !P0 ;  /* 0x000000ff0000720c */ /* 0x001fe40004705670 */
[----:B------:R-:W-:Y:S02]  /*0530*/  SHF.R.S32.HI R0, RZ, 0x3, R9 ;  /* 0x00000003ff007819 */ /* 0x000fe40000011409 */
[----:B-----5:R-:W-:-:S02]  /*0540*/  I2FP.F32.U32 R10, UR8 ;  /* 0x00000008000a7c45 */ /* 0x020fc40008201000 */
[----:B------:R-:W-:-:S03]  /*0550*/  SHF.R.S32.HI R9, RZ, 0x1f, R9 ;  /* 0x0000001fff097819 */ /* 0x000fc60000011409 */
[----:B------:R-:W-:Y:S01]  /*0560*/  FMUL R10, R10, UR4 ;  /* 0x000000040a0a7c20 */ /* 0x000fe20008400000 */
[----:B------:R-:W-:Y:S01]  /*0570*/  LEA.HI R9, R9, R0, RZ, 0x2 ;  /* 0x0000000009097211 */ /* 0x000fe200078f10ff */
[----:B------:R-:W-:Y:S01]  /*0580*/  ULDC UR4, c[0x0][0x154] ;  /* 0x0000550000047ab9 */ /* 0x000fe20000000800 */
[----:B-1----:R-:W-:Y:S01]  /*0590*/  I2FP.F32.U32 R12, R4 ;  /* 0x00000004000c7245 */ /* 0x002fe20000201000 */
[----:B------:R-:W-:Y:S01]  /*05a0*/  VOTEU.ALL UP0, P0 ;  /* 0x00000000003f7886 */ /* 0x000fe20000000000 */
[----:B------:R-:W-:Y:S01]  /*05b0*/  LOP3.LUT R9, R9, 0xfffffffc, RZ, 0xc0, !PT ;  /* 0xfffffffc09097812 */ /* 0x000fe200078ec0ff */
[----:B------:R-:W0:Y:S01]  /*05c0*/  F2I.U32.TRUNC.NTZ R10, R10 ;  /* 0x0000000a000a7305 */ /* 0x000e22000020f000 */
[----:B------:R-:W-:Y:S01]  /*05d0*/  VOTEU.ALL UP1, P0 ;  /* 0x00000000003f7886 */ /* 0x000fe20000020000 */
[----:B------:R-:W-:Y:S01]  /*05e0*/  FMUL R12, R12, UR4 ;  /* 0x000000040c0c7c20 */ /* 0x000fe20008400000 */
[----:B------:R-:W1:Y:S01]  /*05f0*/  @!UP0 S2UR UR7, SR_CgaCtaId ;  /* 0x00000000000789c3 */ /* 0x000e620000008800 */
[----:B------:R-:W-:Y:S01]  /*0600*/  IMAD.IADD R9, R0, 0x1, -R9 ;  /* 0x0000000100097824 */ /* 0x000fe200078e0a09 */
[----:B------:R-:W-:Y:S01]  /*0610*/  SHF.R.S32.HI R0, RZ, 0x1f, R3 ;  /* 0x0000001fff007819 */ /* 0x000fe20000011403 */
[----:B------:R-:W-:Y:S01]  /*0620*/  UMOV UR4, 0x20 ;  /* 0x0000002000047882 */ /* 0x000fe20000000000 */
[----:B------:R-:W-:Y:S01]  /*0630*/  @!UP0 UMOV UR6, 0x400 ;  /* 0x0000040000068882 */ /* 0x000fe20000000000 */
[----:B------:R-:W-:Y:S01]  /*0640*/  IMAD R19, R6, 0x4, R9 ;  /* 0x0000000406137824 */ /* 0x000fe200078e0209 */
[----:B------:R-:W5:Y:S01]  /*0650*/  F2I.U32.TRUNC.NTZ R12, R12 ;  /* 0x0000000c000c7305 */ /* 0x000f62000020f000 */
[----:B------:R-:W-:Y:S01]  /*0660*/  LEA.HI R0, R0, R3, RZ, 0x2 ;  /* 0x0000000300007211 */ /* 0x000fe200078f10ff */
[----:B------:R-:W4:Y:S01]  /*0670*/  LDC R9, c[0x0][0x148] ;  /* 0x00005200ff097b82 */ /* 0x000f220000000800 */
[----:B------:R-:W-:-:S04]  /*0680*/  @!UP0 UIADD3 UR4, -UR4, 0x100000, URZ ;  /* 0x0010000004048890 */ /* 0x000fc8000fffe13f */
[----:B------:R-:W-:Y:S02]  /*0690*/  @!UP0 USHF.L.U32 UR5, UR4, 0xb, URZ ;  /* 0x0000000b04058899 */ /* 0x000fe4000800063f */
[----:B------:R-:W-:Y:S01]  /*06a0*/  @!UP0 USHF.L.U32 UR4, UR4, 0x1, URZ ;  /* 0x0000000104048899 */ /* 0x000fe2000800063f */
[----:B------:R-:W-:Y:S01]  /*06b0*/  LEA.HI R6, R19, R19, RZ, 0x1 ;  /* 0x0000001313067211 */ /* 0x000fe200078f08ff */
[----:B0-----:R-:W-:Y:S01]  /*06c0*/  IMAD.MOV R14, RZ, RZ, -R10 ;  /* 0x000000ffff0e7224 */ /* 0x001fe200078e0a0a */
[----:B------:R-:W-:Y:S02]  /*06d0*/  LOP3.LUT R0, R0, 0xfffffffc, RZ, 0xc0, !PT ;  /* 0xfffffffc00007812 */ /* 0x000fe400078ec0ff */
[----:B------:R-:W-:Y:S01]  /*06e0*/  LOP3.LUT R10, R6, 0xfffffffe, RZ, 0xc0, !PT ;  /* 0xfffffffe060a7812 */ /* 0x000fe200078ec0ff */
[----:B--2---:R-:W-:Y:S01]  /*06f0*/  IMAD R6, R11, R14, UR8 ;  /* 0x000000080b067e24 */ /* 0x004fe2000f8e020e */
[----:B---3--:R-:W-:Y:S01]  /*0700*/  ISETP.EQ.U32.AND P2, PT, R13, 0x1, PT ;  /* 0x000000010d00780c */ /* 0x008fe20003f42070 */
[----:B------:R-:W-:-:S02]  /*0710*/  IMAD.IADD R3, R3, 0x1, -R0 ;  /* 0x0000000103037824 */ /* 0x000fc400078e0a00 */
[C---:B------:R-:W-:Y:S02]  /*0720*/  IMAD.IADD R11, R19.reuse, 0x1, -R10 ;  /* 0x00000001130b7824 */ /* 0x040fe400078e0a0a */
[----:B------:R-:W-:Y:S01]  /*0730*/  IMAD.SHL.U32 R10, R19, 0x4, RZ ;  /* 0x00000004130a7824 */ /* 0x000fe200078e00ff */
[----:B------:R-:W-:Y:S01]  /*0740*/  ISETP.NE.AND P1, PT, R3, 0x3, PT ;  /* 0x000000030300780c */ /* 0x000fe20003f25270 */
[----:B-----5:R-:W-:Y:S01]  /*0750*/  IMAD.MOV R24, RZ, RZ, -R12 ;  /* 0x000000ffff187224 */ /* 0x020fe200078e0a0c */
[----:B------:R-:W-:Y:S01]  /*0760*/  ISETP.NE.AND P4, PT, R11, R6, PT ;  /* 0x000000060b00720c */ /* 0x000fe20003f85270 */
[----:B-1----:R-:W-:Y:S01]  /*0770*/  @!UP0 ULEA UR6, UR7, UR6, 0x18 ;  /* 0x0000000607068291 */ /* 0x002fe2000f8ec03f */
[----:B------:R-:W-:Y:S01]  /*0780*/  LOP3.LUT R19, R19, 0xc, R10, 0x78, !PT ;  /* 0x0000000c13137812 */ /* 0x000fe200078e780a */
[----:B------:R-:W-:Y:S01]  /*0790*/  VOTEU.ALL UP0, P0 ;  /* 0x00000000003f7886 */ /* 0x000fe20000000000 */
[----:B------:R-:W-:Y:S01]  /*07a0*/  LOP3.LUT P0, RZ, R8, 0x7, RZ, 0xc0, !PT ;  /* 0x0000000708ff7812 */ /* 0x000fe2000780c0ff */
[----:B------:R-:W-:Y:S01]  /*07b0*/  VIADD R8, R2, 0xffffffff ;  /* 0xffffffff02087836 */ /* 0x000fe20000000000 */
[----:B------:R-:W-:Y:S01]  /*07c0*/  ISETP.EQ.OR P1, PT, R3, RZ, !P1 ;  /* 0x000000ff0300720c */ /* 0x000fe20004f22670 */
[----:B----4-:R-:W-:Y:S01]  /*07d0*/  IMAD R11, R9, R24, R4 ;  /* 0x00000018090b7224 */ /* 0x010fe200078e0204 */
[----:B------:R-:W-:-:S02]  /*07e0*/  ISETP.LT.U32.AND P0, PT, R19, 0x2, !P0 ;  /* 0x000000021300780c */ /* 0x000fc40004701070 */
[----:B------:R-:W-:Y:S02]  /*07f0*/  ISETP.EQ.AND P1, PT, R2, RZ, P1 ;  /* 0x000000ff0200720c */ /* 0x000fe40000f22270 */
[----:B------:R-:W-:Y:S01]  /*0800*/  ISETP.GE.U32.AND P6, PT, R8, 0x2, PT ;  /* 0x000000020800780c */ /* 0x000fe20003fc6070 */
[----:B------:R-:W0:Y:S02]  /*0810*/  FENCE.VIEW.ASYNC.S ;  /* 0x00000000000073c6 */ /* 0x000e240000000000 */
[----:B0-----:R0:W1:Y:S01]  /*0820*/  @!UP0 SYNCS.EXCH.64 URZ, [UR6+0xc0], UR4 ;  /* 0x0000c004063f85b2 */ /* 0x0010620008000100 */
[----:B------:R-:W-:Y:S02]  /*0830*/  @P4 LEA.HI R0, R19, R19, RZ, 0x1 ;  /* 0x0000001313004211 */ /* 0x000fe400078f08ff */
[----:B------:R-:W-:Y:S02]  /*0840*/  SEL R18, RZ, 0x1, !P1 ;  /* 0x00000001ff127807 */ /* 0x000fe40004800000 */
[----:B------:R-:W-:-:S02]  /*0850*/  @P4 SHF.R.S32.HI R0, RZ, 0x1, R0 ;  /* 0x00000001ff004819 */ /* 0x000fc40000011400 */
[----:B------:R-:W-:Y:S02]  /*0860*/  SEL R18, R18, 0x2, P6 ;  /* 0x0000000212127807 */ /* 0x000fe40003000000 */
[----:B------:R-:W-:Y:S02]  /*0870*/  @P4 ISETP.NE.AND P5, PT, R0, R11, PT ;  /* 0x0000000b0000420c */ /* 0x000fe40003fa5270 */
[----:B------:R-:W-:Y:S02]  /*0880*/  SEL R11, RZ, 0x1, !P0 ;  /* 0x00000001ff0b7807 */ /* 0x000fe40004000000 */
[----:B------:R-:W-:Y:S02]  /*0890*/  @P4 SEL R22, RZ, 0x1, P5 ;  /* 0x00000001ff164807 */ /* 0x000fe40002800000 */
[----:B------:R-:W-:Y:S01]  /*08a0*/  LOP3.LUT R0, R98, 0x7f, RZ, 0xc0, !PT ;  /* 0x0000007f62007812 */ /* 0x000fe200078ec0ff */
[----:B------:R0:W2:Y:S01]  /*08b0*/  @!UP1 SYNCS.EXCH.64 URZ, [UR6+0xc8], UR4 ;  /* 0x0000c804063f95b2 */ /* 0x0000a20008000100 */
[----:B------:R-:W-:Y:S01]  /*08c0*/  LOP3.LUT R22, R22, R11, RZ, 0xc0, !PT ;  /* 0x0000000b16167212 */ /* 0x000fe200078ec0ff */
[----:B------:R-:W-:Y:S01]  /*08d0*/  NOP ;  /* 0x0000000000007918 */ /* 0x000fe20000000000 */
[----:B------:R-:W-:Y:S05]  /*08e0*/  @!P2 BRA `(.L_x_4) ;  /* 0x000000000008a947 */ /* 0x000fea0003800000 */
[----:B-12---:R-:W-:Y:S01]  /*08f0*/  UCGABAR_ARV ;  /* 0x00000000000079c7 */ /* 0x006fe20008000000 */
[----:B------:R-:W-:Y:S05]  /*0900*/  BRA `(.L_x_5) ;  /* 0x0000000000047947 */ /* 0x000fea0003800000 */
.L_x_4:
[----:B-12---:R-:W-:Y:S01]  /*0910*/  NOP ;  /* 0x0000000000007918 */ /* 0x006fe20000000000 */
.L_x_5:
[----:B------:R-:W1:Y:S01]  /*0920*/  LDC R2, c[0x0][0x65c] ;  /* 0x00019700ff027b82 */ /* 0x000e620000000800 */
[----:B------:R-:W-:Y:S01]  /*0930*/  LOP3.LUT R5, R5, 0xfffff7ff, RZ, 0xc0, !PT ;  /* 0xfffff7ff05057812 */ /* 0x000fe200078ec0ff */
[----:B------:R-:W-:Y:S02]  /*0940*/  IMAD.U32 R10, RZ, RZ, UR8 ;  /* 0x00000008ff0a7e24 */ /* 0x000fe4000f8e00ff */
[----:B------:R-:W-:Y:S01]  /*0950*/  IMAD.MOV.U32 R11, RZ, RZ, RZ ;  /* 0x000000ffff0b7224 */ /* 0x000fe200078e00ff */
[----:B-1----:R-:W-:-:S13]  /*0960*/  ISETP.NE.AND P1, PT, R2, 0x1, PT ;  /* 0x000000010200780c */ /* 0x002fda0003f25270 */
[----:B------:R-:W1:Y:S01]  /*0970*/  @P1 LDC R17, c[0x0][0x10] ;  /* 0x00000400ff111b82 */ /* 0x000e620000000800 */
[----:B------:R-:W-:Y:S01]  /*0980*/  @P1 LOP3.LUT R5, R5, 0x800, RZ, 0xfc, !PT ;  /* 0x0000080005051812 */ /* 0x000fe200078efcff */
[----:B------:R-:W-:Y:S02]  /*0990*/  @P1 IMAD.MOV.U32 R5, RZ, RZ, RZ ;  /* 0x000000ffff051224 */ /* 0x000fe400078e00ff */
[----:B------:R-:W-:-:S04]  /*09a0*/  @P1 IMAD.MOV.U32 R15, RZ, RZ, RZ ;  /* 0x000000ffff0f1224 */ /* 0x000fc800078e00ff */
[----:B------:R-:W2:Y:S01]  /*09b0*/  @!P1 LDC R13, c[0x0][0xc] ;  /* 0x00000300ff0d9b82 */ /* 0x000ea20000000800 */
[----:B0-----:R-:W-:Y:S01]  /*09c0*/  ULDC UR4, c[0x0][0xc] ;  /* 0x0000030000047ab9 */ /* 0x001fe20000000800 */
[----:B------:R-:W-:Y:S01]  /*09d0*/  ULDC UR5, c[0x0][0x10] ;  /* 0x0000040000057ab9 */ /* 0x000fe20000000800 */
[----:B------:R-:W-:Y:S01]  /*09e0*/  ULDC UR6, c[0x0][0x14] ;  /* 0x0000050000067ab9 */ /* 0x000fe20000000800 */
[----:B------:R-:W-:-:S04]  /*09f0*/  UIMAD.WIDE.U32 UR4, UR4, UR5, URZ ;  /* 0x00000005040472a5 */ /* 0x000fc8000f8e003f */
[----:B------:R-:W-:Y:S02]  /*0a00*/  UIMAD.WIDE.U32 UR36, UR4, UR6, URZ ;  /* 0x00000006042472a5 */ /* 0x000fe4000f8e003f */
[----:B------:R-:W-:-:S04]  /*0a10*/  UIMAD UR42, UR5, UR6, URZ ;  /* 0x00000006052a72a4 */ /* 0x000fc8000f8e023f */
[----:B------:R-:W-:Y:S01]  /*0a20*/  UIADD3 UR42, UR37, UR42, URZ ;  /* 0x0000002a252a7290 */ /* 0x000fe2000fffe03f */
[----:B-1----:R-:W-:-:S04]  /*0a30*/  @P1 IMAD.WIDE.U32 R16, R17, UR8, R4 ;  /* 0x0000000811101c25 */ /* 0x002fc8000f8e0004 */
[----:B------:R-:W-:Y:S02]  /*0a40*/  @P1 IMAD.IADD R17, R17, 0x1, R15 ;  /* 0x0000000111111824 */ /* 0x000fe400078e020f */
[----:B--2---:R-:W-:-:S04]  /*0a50*/  @!P1 IMAD.WIDE.U32 R10, R4, R13, R10 ;  /* 0x0000000d040a9225 */ /* 0x004fc800078e000a */
[----:B------:R-:W-:Y:S02]  /*0a60*/  @!P1 IMAD.MOV.U32 R16, RZ, RZ, R10 ;  /* 0x000000ffff109224 */ /* 0x000fe400078e000a */
[----:B------:R-:W-:Y:S01]  /*0a70*/  @!P1 IMAD.MOV.U32 R17, RZ, RZ, R11 ;  /* 0x000000ffff119224 */ /* 0x000fe200078e000b */
[----:B------:R-:W-:Y:S06]  /*0a80*/  @!P2 BRA `(.L_x_6) ;  /* 0x00000000000ca947 */ /* 0x000fec0003800000 */
[----:B------:R-:W-:Y:S01]  /*0a90*/  UCGABAR_WAIT ;  /* 0x0000000000007dc7 */ /* 0x000fe20008000000 */
[----:B------:R-:W-:Y:S01]  /*0aa0*/  CCTL.IVALL ;  /* 0x00000000ff00798f */ /* 0x000fe20002000000 */
[----:B------:R-:W-:Y:S05]  /*0ab0*/  BRA `(.L_x_7) ;  /* 0x0000000000047947 */ /* 0x000fea0003800000 */
.L_x_6:
[----:B------:R-:W-:Y:S06]  /*0ac0*/  BAR.SYNC.DEFER_BLOCKING 0x0 ;  /* 0x0000000000007b1d */ /* 0x000fec0000010000 */
.L_x_7:
[----:B------:R-:W-:Y:S05]  /*0ad0*/  @!P3 BRA `(.L_x_8) ;  /* 0x00000068008cb947 */ /* 0x000fea0003800000 */
[----:B------:R-:W-:-:S13]  /*0ae0*/  ISETP.GT.U32.AND P0, PT, R8, 0x1, PT ;  /* 0x000000010800780c */ /* 0x000fda0003f04070 */
[----:B------:R-:W-:Y:S05]  /*0af0*/  @P0 EXIT ;  /* 0x000000000000094d */ /* 0x000fea0003800000 */
[----:B------:R-:W-:Y:S01]  /*0b00*/  ULDC.64 UR4, c[0x0][0x650] ;  /* 0x0001940000047ab9 */ /* 0x000fe20000000a00 */
[----:B------:R-:W-:Y:S01]  /*0b10*/  PRMT R3, RZ, 0x7610, R3 ;  /* 0x00007610ff037816 */ /* 0x000fe20000000003 */
[----:B------:R-:W-:Y:S01]  /*0b20*/  IMAD.MOV.U32 R109, RZ, RZ, -0x1 ;  /* 0xffffffffff6d7424 */ /* 0x000fe200078e00ff */
[----:B------:R-:W-:Y:S01]  /*0b30*/  ISETP.GE.U32.AND P0, PT, R16, UR4, PT ;  /* 0x0000000410007c0c */ /* 0x000fe2000bf06070 */
[----:B------:R-:W-:Y:S02]  /*0b40*/  IMAD.MOV.U32 R102, RZ, RZ, -0x1 ;  /* 0xffffffffff667424 */ /* 0x000fe400078e00ff */
[----:B------:R-:W-:Y:S01]  /*0b50*/  IMAD.MOV.U32 R23, RZ, RZ, -0x1 ;  /* 0xffffffffff177424 */ /* 0x000fe200078e00ff */
[----:B------:R-:W-:-:S13]  /*0b60*/  ISETP.GE.U32.AND.EX P0, PT, R17, UR5, PT, P0 ;  /* 0x0000000511007c0c */ /* 0x000fda000bf06100 */
[----:B------:R-:W-:Y:S05]  /*0b70*/  @P0 BRA `(.L_x_9) ;  /* 0x00000004002c0947 */ /* 0x000fea0003800000 */
[----:B------:R-:W0:Y:S01]  /*0b80*/  LDC.64 R26, c[0x0][0x628] ;  /* 0x00018a00ff1a7b82 */ /* 0x000e220000000a00 */
[----:B------:R-:W-:Y:S02]  /*0b90*/  IMAD.MOV.U32 R10, RZ, RZ, R16 ;  /* 0x000000ffff0a7224 */ /* 0x000fe400078e0010 */
[----:B------:R-:W-:-:S05]  /*0ba0*/  IMAD.MOV.U32 R11, RZ, RZ, R17 ;  /* 0x000000ffff0b7224 */ /* 0x000fca00078e0011 */
[----:B------:R-:W1:Y:S08]  /*0bb0*/  LDC R8, c[0x0][0x630] ;  /* 0x00018c00ff087b82 */ /* 0x000e700000000800 */
[----:B------:R-:W2:Y:S01]  /*0bc0*/  LDC.64 R28, c[0x0][0x620] ;  /* 0x00018800ff1c7b82 */ /* 0x000ea20000000a00 */
[----:B0-----:R-:W-:-:S04]  /*0bd0*/  ISETP.NE.U32.AND P0, PT, R26, RZ, PT ;  /* 0x000000ff1a00720c */ /* 0x001fc80003f05070 */
[----:B------:R-:W-:-:S13]  /*0be0*/  ISETP.NE.AND.EX P0, PT, R27, RZ, PT, P0 ;  /* 0x000000ff1b00720c */ /* 0x000fda0003f05300 */
[----:B-12---:R-:W-:Y:S05]  /*0bf0*/  @!P0 BRA `(.L_x_10) ;  /* 0x0000000000288947 */ /* 0x006fea0003800000 */
[----:B------:R-:W0:Y:S02]  /*0c00*/  LDC R3, c[0x0][0x634] ;  /* 0x00018d00ff037b82 */ /* 0x000e240000000800 */
[----:B0-----:R-:W-:-:S05]  /*0c10*/  IADD3 R3, P0, R16, R3, RZ ;  /* 0x0000000310037210 */ /* 0x001fca0007f1e0ff */
[----:B------:R-:W-:-:S04]  /*0c20*/  IMAD.X R21, RZ, RZ, R17, P0 ;  /* 0x000000ffff157224 */ /* 0x000fc800000e0611 */
[----:B------:R-:W-:-:S04]  /*0c30*/  IMAD.WIDE.U32 R10, R21, R26, RZ ;  /* 0x0000001a150a7225 */ /* 0x000fc800078e00ff */
[----:B------:R-:W-:-:S04]  /*0c40*/  IMAD.WIDE.U32 R12, P0, R3, R27, R10 ;  /* 0x0000001b030c7225 */ /* 0x000fc8000780000a */
[----:B------:R-:W-:-:S04]  /*0c50*/  IMAD.WIDE.U32 R10, R3, R26, RZ ;  /* 0x0000001a030a7225 */ /* 0x000fc800078e00ff */
[----:B------:R-:W-:Y:S01]  /*0c60*/  IMAD.X R15, RZ, RZ, RZ, P0 ;  /* 0x000000ffff0f7224 */ /* 0x000fe200000e06ff */
[----:B------:R-:W-:Y:S01]  /*0c70*/  IADD3 RZ, P0, R11, R12, RZ ;  /* 0x0000000c0bff7210 */ /* 0x000fe20007f1e0ff */
[----:B------:R-:W-:-:S04]  /*0c80*/  IMAD.MOV.U32 R14, RZ, RZ, R13 ;  /* 0x000000ffff0e7224 */ /* 0x000fc800078e000d */
[----:B------:R-:W-:-:S08]  /*0c90*/  IMAD.WIDE.U32.X R10, R21, R27, R14, P0 ;  /* 0x0000001b150a7225 */ /* 0x000fd000000e040e */
.L_x_10:
[----:B------:R-:W0:Y:S01]  /*0ca0*/  LDC.64 R32, c[0x0][0x640] ;  /* 0x00019000ff207b82 */ /* 0x000e220000000a00 */
[--C-:B------:R-:W-:Y:S01]  /*0cb0*/  SHF.R.U64 R27, R10, R8, R11.reuse ;  /* 0x000000080a1b7219 */ /* 0x100fe2000000120b */
[----:B------:R-:W-:Y:S01]  /*0cc0*/  IMAD R31, R9, R24, R4 ;  /* 0x00000018091f7224 */ /* 0x000fe200078e0204 */
[----:B------:R-:W-:Y:S01]  /*0cd0*/  SHF.R.U32.HI R3, RZ, R8, R11 ;  /* 0x00000008ff037219 */ /* 0x000fe2000001160b */
[----:B------:R-:W-:Y:S01]  /*0ce0*/  IMAD.MOV.U32 R23, RZ, RZ, 0x1 ;  /* 0x00000001ff177424 */ /* 0x000fe200078e00ff */
[----:B------:R-:W-:-:S03]  /*0cf0*/  IADD3 R5, P0, RZ, -R27, RZ ;  /* 0x8000001bff057210 */ /* 0x000fc60007f1e0ff */
[----:B------:R-:W1:Y:S02]  /*0d00*/  LDC R12, c[0x0][0x618] ;  /* 0x00018600ff0c7b82 */ /* 0x000e640000000800 */
[----:B------:R-:W-:Y:S02]  /*0d10*/  IMAD.X R3, RZ, RZ, ~R3, P0 ;  /* 0x000000ffff037224 */ /* 0x000fe400000e0e03 */
[----:B------:R-:W-:-:S04]  /*0d20*/  IMAD.WIDE.U32 R10, R5, R28, R16 ;  /* 0x0000001c050a7225 */ /* 0x000fc800078e0010 */
[----:B------:R-:W2:Y:S01]  /*0d30*/  LDC R20, c[0x0][0x608] ;  /* 0x00018200ff147b82 */ /* 0x000ea20000000800 */
[----:B------:R-:W-:Y:S02]  /*0d40*/  IMAD R8, R3, R28, RZ ;  /* 0x0000001c03087224 */ /* 0x000fe400078e02ff */
[----:B------:R-:W-:Y:S02]  /*0d50*/  IMAD.MOV.U32 R3, RZ, RZ, -0x1 ;  /* 0xffffffffff037424 */ /* 0x000fe400078e00ff */
[----:B------:R-:W-:-:S03]  /*0d60*/  IMAD R5, R5, R29, R8 ;  /* 0x0000001d05057224 */ /* 0x000fc600078e0208 */
[----:B------:R-:W3:Y:S01]  /*0d70*/  LDC R30, c[0x0][0x658] ;  /* 0x00019600ff1e7b82 */ /* 0x000ee20000000800 */
[----:B------:R-:W-:Y:S01]  /*0d80*/  IMAD.IADD R5, R11, 0x1, R5 ;  /* 0x000000010b057824 */ /* 0x000fe200078e0205 */
[----:B0-----:R-:W-:-:S04]  /*0d90*/  ISETP.NE.U32.AND P0, PT, R32, RZ, PT ;  /* 0x000000ff2000720c */ /* 0x001fc80003f05070 */
[----:B------:R-:W-:Y:S02]  /*0da0*/  ISETP.NE.AND.EX P0, PT, R33, RZ, PT, P0 ;  /* 0x000000ff2100720c */ /* 0x000fe40003f05300 */
[----:B------:R-:W0:Y:S01]  /*0db0*/  LDC R26, c[0x0][0x600] ;  /* 0x00018000ff1a7b82 */ /* 0x000e220000000800 */
[-CC-:B-1----:R-:W-:Y:S02]  /*0dc0*/  SHF.R.U64 R14, R10, R12.reuse, R5.reuse ;  /* 0x0000000c0a0e7219 */ /* 0x182fe40000001205 */
[----:B------:R-:W-:-:S05]  /*0dd0*/  SHF.R.U32.HI R5, RZ, R12, R5 ;  /* 0x0000000cff057219 */ /* 0x000fca0000011605 */
[----:B------:R-:W1:Y:S01]  /*0de0*/  LDC R15, c[0x0][0x648] ;  /* 0x00019200ff0f7b82 */ /* 0x000e620000000800 */
[-CC-:B--2---:R-:W-:Y:S02]  /*0df0*/  SHF.R.U64 R29, R14, R20.reuse, R5.reuse ;  /* 0x000000140e1d7219 */ /* 0x184fe40000001205 */
[----:B------:R-:W-:-:S05]  /*0e00*/  SHF.R.U32.HI R5, RZ, R20, R5 ;  /* 0x00000014ff057219 */ /* 0x000fca0000011605 */
[----:B------:R-:W2:Y:S01]  /*0e10*/  LDC R21, c[0x0][0x638] ;  /* 0x00018e00ff157b82 */ /* 0x000ea20000000800 */
[-CC-:B---3--:R-:W-:Y:S02]  /*0e20*/  SHF.R.U64 R20, R29, R30.reuse, R5.reuse ;  /* 0x0000001e1d147219 */ /* 0x188fe40000001205 */
[-C--:B------:R-:W-:Y:S02]  /*0e30*/  SHF.L.U32 R3, R3, R30.reuse, RZ ;  /* 0x0000001e03037219 */ /* 0x080fe400000006ff */
[----:B------:R-:W-:Y:S01]  /*0e40*/  SHF.R.U32.HI R5, RZ, R30, R5 ;  /* 0x0000001eff057219 */ /* 0x000fe20000011605 */
[----:B------:R-:W-:Y:S01]  /*0e50*/  IMAD.MOV.U32 R4, RZ, RZ, R20 ;  /* 0x000000ffff047224 */ /* 0x000fe200078e0014 */
[----:B------:R-:W-:Y:S01]  /*0e60*/  LOP3.LUT R12, RZ, R3, RZ, 0x33, !PT ;  /* 0x00000003ff0c7212 */ /* 0x000fe200078e33ff */
[----:B------:R-:W3:Y:S01]  /*0e70*/  LDC R25, c[0x0][0x610] ;  /* 0x00018400ff197b82 */ /* 0x000ee20000000800 */
[----:B------:R-:W-:Y:S05]  /*0e80*/  @!P0 BRA `(.L_x_11) ;  /* 0x0000000000288947 */ /* 0x000fea0003800000 */
[----:B------:R-:W4:Y:S02]  /*0e90*/  LDC R3, c[0x0][0x64c] ;  /* 0x00019300ff037b82 */ /* 0x000f240000000800 */
[----:B----4-:R-:W-:-:S05]  /*0ea0*/  IADD3 R3, P0, R20, R3, RZ ;  /* 0x0000000314037210 */ /* 0x010fca0007f1e0ff */
        /* <DEDUP_REMOVED lines=8> */
.L_x_11:
[----:B-1----:R-:W-:Y:S01]  /*0f30*/  SHF.R.U64 R4, R4, R15, R5 ;  /* 0x0000000f04047219 */ /* 0x002fe20000001205 */
[----:B0-----:R-:W-:Y:S01]  /*0f40*/  VIADD R5, R26, 0xffffffff ;  /* 0xffffffff1a057836 */ /* 0x001fe20000000000 */
[----:B------:R-:W-:Y:S01]  /*0f50*/  SHF.L.U32 R3, R23, R30, RZ ;  /* 0x0000001e17037219 */ /* 0x000fe200000006ff */
[----:B------:R-:W-:Y:S01]  /*0f60*/  IMAD.MOV.U32 R23, RZ, RZ, R27 ;  /* 0x000000ffff177224 */ /* 0x000fe200078e001b */
[----:B------:R-:W-:Y:S01]  /*0f70*/  LOP3.LUT R12, R29, R12, RZ, 0xc0, !PT ;  /* 0x0000000c1d0c7212 */ /* 0x000fe200078ec0ff */
[----:B------:R-:W-:Y:S01]  /*0f80*/  IMAD.MOV R8, RZ, RZ, -R4 ;  /* 0x000000ffff087224 */ /* 0x000fe200078e0a04 */
[----:B------:R-:W-:Y:S02]  /*0f90*/  SEL R6, R6, R31, !P1 ;  /* 0x0000001f06067207 */ /* 0x000fe40004800000 */
[----:B------:R-:W-:Y:S01]  /*0fa0*/  LOP3.LUT R5, R14, R5, RZ, 0xc0, !PT ;  /* 0x000000050e057212 */ /* 0x000fe200078ec0ff */
[----:B------:R-:W-:Y:S02]  /*0fb0*/  IMAD R9, R3, R4, R12 ;  /* 0x0000000403097224 */ /* 0x000fe400078e020c */
[----:B--2---:R-:W-:-:S02]  /*0fc0*/  IMAD R3, R8, R21, R20 ;  /* 0x0000001508037224 */ /* 0x004fc400078e0214 */
[----:B---3--:R-:W-:Y:S02]  /*0fd0*/  IMAD R6, R9, R25, R6 ;  /* 0x0000001909067224 */ /* 0x008fe400078e0206 */
[----:B------:R-:W-:Y:S02]  /*0fe0*/  IMAD R109, R3, R26, R5 ;  /* 0x0000001a036d7224 */ /* 0x000fe400078e0205 */
[----:B------:R-:W-:-:S03]  /*0ff0*/  IMAD.MOV.U32 R4, RZ, RZ, 0x1 ;  /* 0x00000001ff047424 */ /* 0x000fc600078e00ff */
[----:B------:R-:W-:Y:S02]  /*1000*/  SEL R102, R109, R6, !P1 ;  /* 0x000000066d667207 */ /* 0x000fe40004800000 */
[----:B------:R-:W-:Y:S02]  /*1010*/  PRMT R3, R4, 0x7610, R3 ;  /* 0x0000761004037816 */ /* 0x000fe40000000003 */
[----:B------:R-:W-:-:S07]  /*1020*/  SEL R109, R6, R109, !P1 ;  /* 0x0000006d066d7207 */ /* 0x000fce0004800000 */
.L_x_9:
[----:B------:R-:W-:-:S08]  /*1030*/  NOP ;  /* 0x0000000000007918 */ /* 0x000fd00000000000 */
[----:B------:R-:W0:Y:S02]  /*1040*/  USETMAXREG.TRY_ALLOC.CTAPOOL UP0, 0xe8 ;  /* 0x000000e8000079c8 */ /* 0x000e240008000600 */
[----:B0-----:R-:W-:-:S13]  /*1050*/  PLOP3.LUT P0, PT, PT, PT, UP0, 0x80, 0x0 ;  /* 0x000000000000781c */ /* 0x001fda0003f0f008 */
[----:B------:R-:W-:Y:S05]  /*1060*/  @!P0 BRA `(.L_x_9) ;  /* 0xfffffffc00f08947 */ /* 0x000fea000383ffff */
[----:B------:R-:W-:Y:S01]  /*1070*/  ULDC.64 UR4, c[0x0][0x598] ;  /* 0x0001660000047ab9 */ /* 0x000fe20000000a00 */
[----:B------:R-:W-:Y:S01]  /*1080*/  ULDC.64 UR38, c[0x0][0x208] ;  /* 0x0000820000267ab9 */ /* 0x000fe20000000a00 */
[----:B------:R-:W-:-:S04]  /*1090*/  ISETP.NE.U32.AND P0, PT, RZ, UR4, PT ;  /* 0x00000004ff007c0c */ /* 0x000fc8000bf05070 */
[----:B------:R-:W-:-:S13]  /*10a0*/  ISETP.NE.AND.EX P0, PT, RZ, UR5, PT, P0 ;  /* 0x00000005ff007c0c */ /* 0x000fda000bf05300 */
[----:B------:R-:W-:Y:S05]  /*10b0*/  @!P0 BRA `(.L_x_12) ;  /* 0x00000000001c8947 */ /* 0x000fea0003800000 */
[----:B------:R-:W0:Y:S02]  /*10c0*/  LDC.64 R4, c[0x0][0x598] ;  /* 0x00016600ff047b82 */ /* 0x000e240000000a00 */
[----:B0-----:R-:W2:Y:S02]  /*10d0*/  LDG.E.64 R4, desc[UR38][R4.64] ;  /* 0x0000002604047981 */ /* 0x001ea4000c1e1b00 */
[----:B--2---:R-:W-:-:S04]  /*10e0*/  ISETP.NE.U32.AND P0, PT, R4, RZ, PT ;  /* 0x000000ff0400720c */ /* 0x004fc80003f05070 */
[----:B------:R-:W-:-:S13]  /*10f0*/  ISETP.NE.AND.EX P0, PT, R5, RZ, PT, P0 ;  /* 0x000000ff0500720c */ /* 0x000fda0003f05300 */
[----:B------:R-:W-:Y:S05]  /*1100*/  @!P0 BRA `(.L_x_12) ;  /* 0x0000000000088947 */ /* 0x000fea0003800000 */
[----:B------:R0:W5:Y:S01]  /*1110*/  LD.E R90, desc[UR38][R4.64] ;  /* 0x00000026045a7980 */ /* 0x000162000c101900 */
[----:B------:R-:W-:Y:S05]  /*1120*/  BRA `(.L_x_13) ;  /* 0x0000000000247947 */ /* 0x000fea0003800000 */
.L_x_12:
[----:B------:R-:W-:Y:S02]  /*1130*/  ULDC.64 UR4, c[0x0][0x588] ;  /* 0x0001620000047ab9 */ /* 0x000fe40000000a00 */
[----:B------:R-:W-:-:S04]  /*1140*/  ISETP.NE.U32.AND P0, PT, RZ, UR4, PT ;  /* 0x00000004ff007c0c */ /* 0x000fc8000bf05070 */
[----:B------:R-:W-:-:S13]  /*1150*/  ISETP.NE.AND.EX P0, PT, RZ, UR5, PT, P0 ;  /* 0x00000005ff007c0c */ /* 0x000fda000bf05300 */
[----:B------:R-:W-:Y:S05]  /*1160*/  @!P0 BRA `(.L_x_14) ;  /* 0x00000000000c8947 */ /* 0x000fea0003800000 */
[----:B------:R-:W0:Y:S02]  /*1170*/  LDC.64 R90, c[0x0][0x588] ;  /* 0x00016200ff5a7b82 */ /* 0x000e240000000a00 */
[----:B0-----:R1:W5:Y:S01]  /*1180*/  LDG.E R90, desc[UR38][R90.64] ;  /* 0x000000265a5a7981 */ /* 0x001362000c1e1900 */
[----:B------:R-:W-:Y:S05]  /*1190*/  BRA `(.L_x_13) ;  /* 0x0000000000087947 */ /* 0x000fea0003800000 */
.L_x_14:
[----:B------:R-:W-:Y:S02]  /*11a0*/  ULDC UR4, c[0x0][0x580] ;  /* 0x0001600000047ab9 */ /* 0x000fe40000000800 */
[----:B------:R-:W-:-:S07]  /*11b0*/  IMAD.U32 R90, RZ, RZ, UR4 ;  /* 0x00000004ff5a7e24 */ /* 0x000fce000f8e00ff */
.L_x_13:
[----:B------:R-:W-:Y:S02]  /*11c0*/  ULDC.64 UR4, c[0x0][0x5a0] ;  /* 0x0001680000047ab9 */ /* 0x000fe40000000a00 */
[----:B------:R-:W-:-:S04]  /*11d0*/  ISETP.NE.U32.AND P0, PT, RZ, UR4, PT ;  /* 0x00000004ff007c0c */ /* 0x000fc8000bf05070 */
[----:B------:R-:W-:-:S13]  /*11e0*/  ISETP.NE.AND.EX P0, PT, RZ, UR5, PT, P0 ;  /* 0x00000005ff007c0c */ /* 0x000fda000bf05300 */
[----:B------:R-:W-:Y:S05]  /*11f0*/  @!P0 BRA `(.L_x_15) ;  /* 0x00000000001c8947 */ /* 0x000fea0003800000 */
[----:B0-----:R-:W0:Y:S02]  /*1200*/  LDC.64 R4, c[0x0][0x5a0] ;  /* 0x00016800ff047b82 */ /* 0x001e240000000a00 */
[----:B0-----:R-:W2:Y:S02]  /*1210*/  LDG.E.64 R4, desc[UR38][R4.64] ;  /* 0x0000002604047981 */ /* 0x001ea4000c1e1b00 */
[----:B--2---:R-:W-:-:S04]  /*1220*/  ISETP.NE.U32.AND P0, PT, R4, RZ, PT ;  /* 0x000000ff0400720c */ /* 0x004fc80003f05070 */
[----:B------:R-:W-:-:S13]  /*1230*/  ISETP.NE.AND.EX P0, PT, R5, RZ, PT, P0 ;  /* 0x000000ff0500720c */ /* 0x000fda0003f05300 */
[----:B------:R-:W-:Y:S05]  /*1240*/  @!P0 BRA `(.L_x_15) ;  /* 0x0000000000088947 */ /* 0x000fea0003800000 */
[----:B-1----:R0:W5:Y:S01]  /*1250*/  LD.E R91, desc[UR38][R4.64] ;  /* 0x00000026045b7980 */ /* 0x002162000c101900 */
[----:B------:R-:W-:Y:S05]  /*1260*/  BRA `(.L_x_16) ;  /* 0x0000000000247947 */ /* 0x000fea0003800000 */
.L_x_15:
[----:B------:R-:W-:Y:S02]  /*1270*/  ULDC.64 UR4, c[0x0][0x590] ;  /* 0x0001640000047ab9 */ /* 0x000fe40000000a00 */
[----:B------:R-:W-:-:S04]  /*1280*/  ISETP.NE.U32.AND P0, PT, RZ, UR4, PT ;  /* 0x00000004ff007c0c */ /* 0x000fc8000bf05070 */
[----:B------:R-:W-:-:S13]  /*1290*/  ISETP.NE.AND.EX P0, PT, RZ, UR5, PT, P0 ;  /* 0x00000005ff007c0c */ /* 0x000fda000bf05300 */
[----:B------:R-:W-:Y:S05]  /*12a0*/  @!P0 BRA `(.L_x_17) ;  /* 0x00000000000c8947 */ /* 0x000fea0003800000 */
[----:B0-----:R-:W1:Y:S02]  /*12b0*/  LDC.64 R4, c[0x0][0x590] ;  /* 0x00016400ff047b82 */ /* 0x001e640000000a00 */
[----:B-1----:R1:W5:Y:S01]  /*12c0*/  LDG.E R91, desc[UR38][R4.64] ;  /* 0x00000026045b7981 */ /* 0x002362000c1e1900 */
[----:B------:R-:W-:Y:S05]  /*12d0*/  BRA `(.L_x_16) ;  /* 0x0000000000087947 */ /* 0x000fea0003800000 */
.L_x_17:
[----:B------:R-:W-:Y:S02]  /*12e0*/  ULDC UR4, c[0x0][0x584] ;  /* 0x0001610000047ab9 */ /* 0x000fe40000000800 */
[----:B-1----:R-:W-:-:S07]  /*12f0*/  IMAD.U32 R91, RZ, RZ, UR4 ;  /* 0x00000004ff5b7e24 */ /* 0x002fce000f8e00ff */
.L_x_16:
[----:B------:R-:W-:-:S13]  /*1300*/  LOP3.LUT P0, RZ, R3, 0xff, RZ, 0xc0, !PT ;  /* 0x000000ff03ff7812 */ /* 0x000fda000780c0ff */
[----:B------:R-:W-:Y:S05]  /*1310*/  @!P0 EXIT ;  /* 0x000000000000894d */ /* 0x000fea0003800000 */
[----:B------:R-:W2:Y:S01]  /*1320*/  LDC R96, c[0x0][0x658] ;  /* 0x00019600ff607b82 */ /* 0x000ea20000000800 */
[----:B------:R-:W-:Y:S01]  /*1330*/  ULDC.64 UR6, c[0x0][0x288] ;  /* 0x0000a20000067ab9 */ /* 0x000fe20000000a00 */
[----:B------:R-:W-:Y:S01]  /*1340*/  LOP3.LUT R7, R7, 0x1, RZ, 0xc0, !PT ;  /* 0x0000000107077812 */ /* 0x000fe200078ec0ff */
[----:B------:R-:W-:Y:S01]  /*1350*/  UIADD3 UR4, UR7, 0x1f, URZ ;  /* 0x0000001f07047890 */ /* 0x000fe2000fffe03f */
[----:B------:R-:W-:Y:S01]  /*1360*/  SHF.R.U32.HI R3, RZ, 0x2, R98 ;  /* 0x00000002ff037819 */ /* 0x000fe20000011662 */
[----:B01----:R-:W-:Y:S01]  /*1370*/  IMAD.U32 R4, RZ, RZ, UR6 ;  /* 0x00000006ff047e24 */ /* 0x003fe2000f8e00ff */
[----:B------:R-:W-:Y:S01]  /*1380*/  SHF.R.U32.HI R0, RZ, 0x1, R0 ;  /* 0x00000001ff007819 */ /* 0x000fe20000011600 */
[----:B------:R-:W-:Y:S01]  /*1390*/  USHF.R.S32.HI UR5, URZ, 0x1f, UR4 ;  /* 0x0000001f3f057899 */ /* 0x000fe20008011404 */
[----:B------:R-:W0:Y:S01]  /*13a0*/  LDC.64 R92, c[0x0][0x5c8] ;  /* 0x00017200ff5c7b82 */ /* 0x000e220000000a00 */
[----:B------:R-:W-:Y:S01]  /*13b0*/  LOP3.LUT R97, R98, 0x3, RZ, 0xc0, !PT ;  /* 0x0000000362617812 */ /* 0x000fe200078ec0ff */
[----:B------:R-:W-:Y:S01]  /*13c0*/  IMAD.SHL.U32 R88, R7, 0x40, RZ ;  /* 0x0000004007587824 */ /* 0x000fe200078e00ff */
[----:B------:R-:W-:Y:S01]  /*13d0*/  LOP3.LUT R3, R3, 0x7, RZ, 0xc0, !PT ;  /* 0x0000000703037812 */ /* 0x000fe200078ec0ff */
[----:B------:R-:W-:Y:S01]  /*13e0*/  ULEA.HI UR5, UR5, UR4, URZ, 0x5 ;  /* 0x0000000405057291 */ /* 0x000fe2000f8f283f */
[----:B------:R-:W-:Y:S01]  /*13f0*/  LOP3.LUT R0, R0, 0x30, RZ, 0xc0, !PT ;  /* 0x0000003000007812 */ /* 0x000fe200078ec0ff */
[----:B------:R-:W-:Y:S01]  /*1400*/  IMAD R97, R97, -0x2, R4 ;  /* 0xfffffffe61617824 */ /* 0x000fe200078e0204 */
[--C-:B------:R-:W-:Y:S01]  /*1410*/  LOP3.LUT R88, R88, 0x40, R3.reuse, 0xe2, !PT ;  /* 0x0000004058587812 */ /* 0x100fe200078ee203 */
[----:B------:R-:W-:Y:S01]  /*1420*/  USHF.R.S32.HI UR43, URZ, 0x5, UR5 ;  /* 0x000000053f2b7899 */ /* 0x000fe20008011405 */
[----:B------:R-:W-:Y:S01]  /*1430*/  IADD3 R4, RZ, -R0, -R3 ;  /* 0x80000000ff047210 */ /* 0x000fe20007ffe803 */
[----:B------:R-:W-:Y:S01]  /*1440*/  IMAD.MOV.U32 R3, RZ, RZ, -0x1 ;  /* 0xffffffffff037424 */ /* 0x000fe200078e00ff */
[----:B------:R-:W-:Y:S01]  /*1450*/  LOP3.LUT R99, R98, 0x80, RZ, 0xc0, !PT ;  /* 0x0000008062637812 */ /* 0x000fe200078ec0ff */
[----:B------:R-:W-:Y:S01]  /*1460*/  IMAD.MOV.U32 R5, RZ, RZ, 0x1 ;  /* 0x00000001ff057424 */ /* 0x000fe200078e00ff */
[----:B------:R-:W-:Y:S01]  /*1470*/  UISETP.LT.AND UP0, UPT, UR43, 0x1, UPT ;  /* 0x000000012b00788c */ /* 0x000fe2000bf01270 */
[----:B------:R-:W-:Y:S01]  /*1480*/  IMAD R4, R7, -0x40, R4 ;  /* 0xffffffc007047824 */ /* 0x000fe200078e0204 */
[----:B------:R-:W-:Y:S01]  /*1490*/  ULDC UR4, c[0x0][0x284] ;  /* 0x0000a10000047ab9 */ /* 0x000fe20000000800 */
[----:B--2---:R-:W-:Y:S01]  /*14a0*/  SHF.L.U32 R3, R3, R96, RZ ;  /* 0x0000006003037219 */ /* 0x004fe200000006ff */
[----:B------:R-:W-:Y:S01]  /*14b0*/  USEL UR44, UR43, 0x1, UP0 ;  /* 0x000000012b2c7887 */ /* 0x000fe20008000000 */
[----:B------:R-:W-:Y:S01]  /*14c0*/  LOP3.LUT R88, R88, R0, RZ, 0xfc, !PT ;  /* 0x0000000058587212 */ /* 0x000fe200078efcff */
[----:B------:R-:W-:Y:S01]  /*14d0*/  IMAD.SHL.U32 R98, R98, 0x2, RZ ;  /* 0x0000000262627824 */ /* 0x000fe200078e00ff */
[----:B------:R-:W-:Y:S01]  /*14e0*/  SHF.L.U32 R96, R5, R96, RZ ;  /* 0x0000006005607219 */ /* 0x000fe200000006ff */
[----:B------:R-:W-:Y:S01]  /*14f0*/  VIADD R101, R4, UR4 ;  /* 0x0000000404657c36 */ /* 0x000fe20008000000 */
[----:B------:R-:W-:Y:S01]  /*1500*/  LOP3.LUT R114, R18, 0x1, RZ, 0xfc, !PT ;  /* 0x0000000112727812 */ /* 0x000fe200078efcff */
[----:B------:R-:W-:Y:S01]  /*1510*/  IMAD.MOV.U32 R89, RZ, RZ, RZ ;  /* 0x000000ffff597224 */ /* 0x000fe200078e00ff */
[C-C-:B0-----:R-:W-:Y:S01]  /*1520*/  SHF.L.U64.HI R94, R92.reuse, 0x7, R93.reuse ;  /* 0x000000075c5e7819 */ /* 0x141fe2000001025d */
[----:B------:R-:W-:Y:S01]  /*1530*/  UIADD3 UR44, UR43, -UR44, URZ ;  /* 0x8000002c2b2c7290 */ /* 0x000fe2000fffe03f */
[C---:B------:R-:W-:Y:S01]  /*1540*/  SHF.L.U64.HI R95, R92.reuse, 0x3, R93 ;  /* 0x000000035c5f7819 */ /* 0x040fe2000001025d */
[C---:B------:R-:W-:Y:S01]  /*1550*/  IMAD.SHL.U32 R93, R92.reuse, 0x80, RZ ;  /* 0x000000805c5d7824 */ /* 0x040fe200078e00ff */
[----:B------:R-:W-:Y:S01]  /*1560*/  SHF.R.U32.HI R99, RZ, 0x7, R99 ;  /* 0x00000007ff637819 */ /* 0x000fe20000011663 */
[----:B------:R-:W-:Y:S01]  /*1570*/  IMAD.SHL.U32 R92, R92, 0x8, RZ ;  /* 0x000000085c5c7824 */ /* 0x000fe200078e00ff */
[----:B------:R-:W-:Y:S01]  /*1580*/  LOP3.LUT R100, RZ, R3, RZ, 0x33, !PT ;  /* 0x00000003ff647212 */ /* 0x000fe200078e33ff */
[----:B------:R-:W-:Y:S01]  /*1590*/  UMOV UR40, URZ ;  /* 0x0000003f00287c82 */ /* 0x000fe20008000000 */
[----:B------:R-:W-:-:S05]  /*15a0*/  UMOV UR41, URZ ;  /* 0x0000003f00297c82 */ /* 0x000fca0008000000 */
.L_x_161:
[----:B0-----:R-:W0:Y:S01]  /*15b0*/  SHFL.IDX PT, R0, R99, RZ, 0x1f ;  /* 0x00001fff63007589 */ /* 0x001e2200000e0000 */
[----:B-1----:R-:W1:Y:S01]  /*15c0*/  S2UR UR7, SR_CgaCtaId ;  /* 0x00000000000779c3 */ /* 0x002e620000008800 */
[----:B------:R-:W-:Y:S01]  /*15d0*/  UMOV UR6, 0x400 ;  /* 0x0000040000067882 */ /* 0x000fe20000000000 */
[----:B0-----:R-:W-:Y:S01]  /*15e0*/  R2UR UR4, R0 ;  /* 0x00000000000472ca */ /* 0x001fe200000e0000 */
[----:B-1----:R-:W-:-:S12]  /*15f0*/  ULEA UR6, UR7, UR6, 0x18 ;  /* 0x0000000607067291 */ /* 0x002fd8000f8ec03f */
[----:B------:R-:W-:-:S04]  /*1600*/  ULEA.HI UR5, UR4, UR4, URZ, 0x1 ;  /* 0x0000000404057291 */ /* 0x000fc8000f8f083f */
[----:B------:R-:W-:-:S04]  /*1610*/  ULOP3.LUT UR5, UR5, 0xffffe, URZ, 0xc0, !UPT ;  /* 0x000ffffe05057892 */ /* 0x000fc8000f8ec03f */
[----:B------:R-:W-:-:S03]  /*1620*/  UIADD3 UR5, UR4, -UR5, URZ ;  /* 0x8000000504057290 */ /* 0x000fc6000fffe03f */
[----:B------:R-:W-:Y:S01]  /*1630*/  ULDC UR4, c[0x0][0x28c] ;  /* 0x0000a30000047ab9 */ /* 0x000fe20000000800 */
[----:B------:R-:W-:Y:S01]  /*1640*/  ULEA UR5, UR5, UR6, 0xc ;  /* 0x0000000605057291 */ /* 0x000fe2000f8e603f */
[----:B------:R-:W-:-:S03]  /*1650*/  ISETP.LT.AND P0, PT, RZ, UR4, PT ;  /* 0x00000004ff007c0c */ /* 0x000fc6000bf01270 */
[----:B------:R-:W-:-:S04]  /*1660*/  UIADD3 UR5, UR5, 0x180, URZ ;  /* 0x0000018005057890 */ /* 0x000fc8000fffe03f */
[----:B------:R-:W-:-:S04]  /*1670*/  USHF.R.U32.HI UR5, URZ, 0x4, UR5 ;  /* 0x000000043f057899 */ /* 0x000fc80008011605 */
[----:B------:R-:W-:-:S04]  /*1680*/  ULOP3.LUT UR5, UR5, 0x3fff, URZ, 0xc0, !UPT ;  /* 0x00003fff05057892 */ /* 0x000fc8000f8ec03f */
[----:B------:R-:W-:Y:S01]  /*1690*/  ULOP3.LUT UR45, UR5, 0x10000, URZ, 0xfc, !UPT ;  /* 0x00010000052d7892 */ /* 0x000fe2000f8efc3f */
[----:B--2345:R-:W-:Y:S11]  /*16a0*/  @P0 BRA `(.L_x_18) ;  /* 0x0000000000400947 */ /* 0x03cff60003800000 */
[----:B------:R-:W-:Y:S01]  /*16b0*/  MOV R0, 0x0 ;  /* 0x0000000000007802 */ /* 0x000fe20000000f00 */
[----:B------:R-:W-:Y:S01]  /*16c0*/  ULDC.64 UR4, c[0x4][0x68] ;  /* 0x01001a0000047ab9 */ /* 0x000fe20000000a00 */
[----:B------:R-:W-:Y:S01]  /*16d0*/  ULDC.64 UR6, c[0x4][0x8] ;  /* 0x0100020000067ab9 */ /* 0x000fe20000000a00 */
[----:B------:R-:W-:Y:S01]  /*16e0*/  IMAD.U32 R4, RZ, RZ, UR4 ;  /* 0x00000004ff047e24 */ /* 0x000fe2000f8e00ff */
[----:B------:R0:W1:Y:S01]  /*16f0*/  LDC.64 R14, c[0x4][R0] ;  /* 0x01000000000e7b82 */ /* 0x0000620000000a00 */
[----:B------:R-:W-:Y:S01]  /*1700*/  IMAD.U32 R5, RZ, RZ, UR5 ;  /* 0x00000005ff057e24 */ /* 0x000fe2000f8e00ff */
[----:B------:R-:W-:Y:S01]  /*1710*/  ULDC.64 UR4, c[0x4][0x70] ;  /* 0x01001c0000047ab9 */ /* 0x000fe20000000a00 */
[----:B------:R-:W-:Y:S02]  /*1720*/  IMAD.U32 R10, RZ, RZ, UR6 ;  /* 0x00000006ff0a7e24 */ /* 0x000fe4000f8e00ff */
[----:B------:R-:W-:Y:S02]  /*1730*/  IMAD.U32 R6, RZ, RZ, UR4 ;  /* 0x00000004ff067e24 */ /* 0x000fe4000f8e00ff */
[----:B------:R-:W-:-:S02]  /*1740*/  IMAD.U32 R7, RZ, RZ, UR5 ;  /* 0x00000005ff077e24 */ /* 0x000fc4000f8e00ff */
[----:B------:R-:W-:Y:S02]  /*1750*/  IMAD.U32 R11, RZ, RZ, UR7 ;  /* 0x00000007ff0b7e24 */ /* 0x000fe4000f8e00ff */
[----:B------:R-:W-:Y:S02]  /*1760*/  IMAD.MOV.U32 R8, RZ, RZ, 0x1e1 ;  /* 0x000001e1ff087424 */ /* 0x000fe400078e00ff */
[----:B------:R-:W-:Y:S02]  /*1770*/  IMAD.MOV.U32 R12, RZ, RZ, 0x1 ;  /* 0x00000001ff0c7424 */ /* 0x000fe400078e00ff */
[----:B0-----:R-:W-:-:S07]  /*1780*/  IMAD.MOV.U32 R13, RZ, RZ, RZ ;  /* 0x000000ffff0d7224 */ /* 0x001fce00078e00ff */
[----:B------:R-:W-:-:S07]  /*1790*/  LEPC R20, `(.L_x_18) ;  /* 0x000000001014794e */ /* 0x000fce0000000000 */
[----:B-1---5:R-:W-:Y:S05]  /*17a0*/  CALL.ABS.NOINC R14 ;  /* 0x000000000e007343 */ /* 0x022fea0003c00000 */
.L_x_18:
[----:B------:R-:W-:-:S13]  /*17b0*/  ISETP.NE.AND P0, PT, R114, 0x3, PT ;  /* 0x000000037200780c */ /* 0x000fda0003f05270 */
[----:B------:R-:W-:Y:S05]  /*17c0*/  @!P0 BRA `(.L_x_19) ;  /* 0x0000000000048947 */ /* 0x000fea0003800000 */
[----:B------:R-:W-:Y:S01]  /*17d0*/  BPT.TRAP 0x1 ;  /* 0x000000040000795c */ /* 0x000fe20000300000 */
.L_x_19:
[----:B------:R-:W0:Y:S01]  /*17e0*/  S2UR UR5, SR_CgaCtaId ;  /* 0x00000000000579c3 */ /* 0x000e220000008800 */
[----:B------:R-:W-:Y:S01]  /*17f0*/  UMOV UR4, 0x400 ;  /* 0x0000040000047882 */ /* 0x000fe20000000000 */
[----:B------:R-:W-:Y:S02]  /*1800*/  IMAD.U32 R0, RZ, RZ, UR40 ;  /* 0x00000028ff007e24 */ /* 0x000fe4000f8e00ff */
[----:B------:R-:W-:-:S03]  /*1810*/  IMAD.U32 R3, RZ, RZ, UR41 ;  /* 0x00000029ff037e24 */ /* 0x000fc6000f8e00ff */
[----:B------:R-:W-:Y:S01]  /*1820*/  SHF.L.U32 R0, R0, 0x1f, RZ ;  /* 0x0000001f00007819 */ /* 0x000fe200000006ff */
[----:B0-----:R-:W-:-:S06]  /*1830*/  ULEA UR4, UR5, UR4, 0x18 ;  /* 0x0000000405047291 */ /* 0x001fcc000f8ec03f */
[----:B------:R-:W-:-:S04]  /*1840*/  IMAD.U32 R6, RZ, RZ, UR4 ;  /* 0x00000004ff067e24 */ /* 0x000fc8000f8e00ff */
[----:B------:R-:W-:-:S04]  /*1850*/  IMAD R3, R3, 0x8, R6 ;  /* 0x0000000803037824 */ /* 0x000fc800078e0206 */
[----:B------:R0:W1:Y:S01]  /*1860*/  SYNCS.PHASECHK.TRANS64.TRYWAIT P1, [R3+URZ], R0 ;  /* 0x00000000030075a7 */ /* 0x000062000802017f */
[----:B------:R-:W-:Y:S05]  /*1870*/  @!P0 BRA `(.L_x_20) ;  /* 0x0000000000048947 */ /* 0x000fea0003800000 */
[----:B------:R-:W-:Y:S01]  /*1880*/  BPT.TRAP 0x1 ;  /* 0x000000040000795c */ /* 0x000fe20000300000 */
.L_x_20:
[----:B------:R-:W-:-:S05]  /*1890*/  IMAD.U32 R4, RZ, RZ, UR44 ;  /* 0x0000002cff047e24 */ /* 0x000fca000f8e00ff */
[----:B------:R-:W-:Y:S01]  /*18a0*/  ISETP.GE.AND P2, PT, R4, 0x1, PT ;  /* 0x000000010400780c */ /* 0x000fe20003f46270 */
[----:B-1----:R-:W-:-:S12]  /*18b0*/  @P1 BRA `(.L_x_21) ;  /* 0x0000000000081947 */ /* 0x002fd80003800000 */
[----:B------:R-:W1:Y:S02]  /*18c0*/  SYNCS.PHASECHK.TRANS64.TRYWAIT P1, [R3+URZ], R0 ;  /* 0x00000000030075a7 */ /* 0x000e64000802017f */
[----:B-1----:R-:W-:Y:S05]  /*18d0*/  @!P1 BRA `(.L_x_22) ;  /* 0x0000007400589947 */ /* 0x002fea0003800000 */
.L_x_21:
[----:B------:R-:W-:Y:S05]  /*18e0*/  WARPSYNC.ALL ;  /* 0x0000000000007948 */ /* 0x000fea0003800000 */
[----:B------:R-:W-:Y:S01]  /*18f0*/  R2UR UR4, R6 ;  /* 0x00000000060472ca */ /* 0x000fe200000e0000 */
[----:B------:R-:W-:Y:S01]  /*1900*/  ULEA UR6, UR41, UR45, 0xa ;  /* 0x0000002d29067291 */ /* 0x000fe2000f8e503f */
[----:B------:R-:W-:Y:S01]  /*1910*/  WARPGROUP.ARRIVE ;  /* 0x00000000000079c5 */ /* 0x000fe20000000000 */
[----:B------:R-:W-:Y:S01]  /*1920*/  UMOV UR9, 0x80000020 ;  /* 0x8000002000097882 */ /* 0x000fe20000000000 */
[----:B------:R-:W-:Y:S01]  /*1930*/  UMOV UR11, 0x80000020 ;  /* 0x80000020000b7882 */ /* 0x000fe20000000000 */
[----:B------:R-:W-:-:S03]  /*1940*/  UIADD3 UR7, UR6, 0x200, URZ ;  /* 0x0000020006077890 */ /* 0x000fc6000fffe03f */
[----:B------:R-:W-:-:S05]  /*1950*/  UMOV UR8, UR6 ;  /* 0x0000000600087c82 */ /* 0x000fca0008000000 */
[----:B------:R-:W-:-:S04]  /*1960*/  UIADD3 UR4, UR4, 0x2c180, URZ ;  /* 0x0002c18004047890 */ /* 0x000fc8000fffe03f */
[----:B------:R-:W-:-:S04]  /*1970*/  USHF.R.U32.HI UR4, URZ, 0x4, UR4 ;  /* 0x000000043f047899 */ /* 0x000fc80008011604 */
[----:B------:R-:W-:-:S04]  /*1980*/  ULOP3.LUT UR4, UR4, 0x3fff, URZ, 0xc0, !UPT ;  /* 0x00003fff04047892 */ /* 0x000fc8000f8ec03f */
[----:B------:R-:W-:-:S04]  /*1990*/  ULOP3.LUT UR4, UR4, 0x10000, URZ, 0xfc, !UPT ;  /* 0x0001000004047892 */ /* 0x000fc8000f8efc3f */
[----:B------:R-:W-:-:S07]  /*19a0*/  ULEA UR5, UR41, UR4, 0x8 ;  /* 0x0000000429057291 */ /* 0x000fce000f8e403f */
[----:B------:R-:W-:Y:S02]  /*19b0*/  UMOV UR10, UR5 ;  /* 0x00000005000a7c82 */ /* 0x000fe40008000000 */
[----:B------:R-:W-:Y:S01]  /*19c0*/  HGMMA.64x64x16.F32 R56, gdesc[UR8], RZ, !UPT, gsb0 ;  /* 0x00e00000083879f0 */ /* 0x000fe2000c0008ff */
[----:B------:R-:W-:Y:S01]  /*19d0*/  UMOV UR8, UR7 ;  /* 0x0000000700087c82 */ /* 0x000fe20008000000 */
[----:B------:R-:W-:Y:S01]  /*19e0*/  UMOV UR9, 0x80000020 ;  /* 0x8000002000097882 */ /* 0x000fe20000000000 */
[----:B------:R-:W-:Y:S02]  /*19f0*/  WARPGROUP.DEPBAR.LE gsb0, 0x0 ;  /* 0x00008000000079c5 */ /* 0x000fe40000010000 */
[----:B------:R-:W-:-:S06]  /*1a00*/  WARPGROUP.ARRIVE ;  /* 0x00000000000079c5 */ /* 0x000fcc0000000000 */
[----:B------:R-:W-:Y:S01]  /*1a10*/  HGMMA.64x64x16.F32 R24, gdesc[UR8], RZ, !UPT, gsb0 ;  /* 0x00e00000081879f0 */ /* 0x000fe2000c0008ff */
[----:B------:R-:W-:Y:S02]  /*1a20*/  UIADD3 UR8, UR6, 0x2, URZ ;  /* 0x0000000206087890 */ /* 0x000fe4000fffe03f */
[----:B------:R-:W-:Y:S01]  /*1a30*/  UIADD3 UR10, UR5, 0x2, URZ ;  /* 0x00000002050a7890 */ /* 0x000fe2000fffe03f */
[----:B------:R-:W-:Y:S01]  /*1a40*/  UMOV UR9, 0x80000020 ;  /* 0x8000002000097882 */ /* 0x000fe20000000000 */
[----:B------:R-:W-:Y:S01]  /*1a50*/  UMOV UR11, 0x80000020 ;  /* 0x80000020000b7882 */ /* 0x000fe20000000000 */
[----:B------:R-:W-:Y:S01]  /*1a60*/  UIADD3 UR6, UR6, 0x202, URZ ;  /* 0x0000020206067890 */ /* 0x000fe2000fffe03f */
[----:B------:R-:W-:Y:S02]  /*1a70*/  WARPGROUP.DEPBAR.LE gsb0, 0x0 ;  /* 0x00008000000079c5 */ /* 0x000fe40000010000 */
[----:B------:R-:W-:-:S06]  /*1a80*/  WARPGROUP.ARRIVE ;  /* 0x00000000000079c5 */ /* 0x000fcc0000000000 */
[----:B------:R-:W-:Y:S01]  /*1a90*/  HGMMA.64x64x16.F32 R56, gdesc[UR8], R56, gsb0 ;  /* 0x00e00000083879f0 */ /* 0x000fe20008000838 */
[----:B------:R-:W-:Y:S01]  /*1aa0*/  UMOV UR8, UR6 ;  /* 0x0000000600087c82 */ /* 0x000fe20008000000 */
[----:B------:R-:W-:Y:S01]  /*1ab0*/  UMOV UR9, 0x80000020 ;  /* 0x8000002000097882 */ /* 0x000fe20000000000 */
[----:B------:R-:W-:Y:S02]  /*1ac0*/  WARPGROUP.DEPBAR.LE gsb0, 0x0 ;  /* 0x00008000000079c5 */ /* 0x000fe40000010000 */
[----:B------:R-:W-:-:S06]  /*1ad0*/  WARPGROUP.ARRIVE ;  /* 0x00000000000079c5 */ /* 0x000fcc0000000000 */
[----:B------:R-:W-:Y:S03]  /*1ae0*/  HGMMA.64x64x16.F32 R24, gdesc[UR8], R24, gsb0 ;  /* 0x00e00000081879f0 */ /* 0x000fe60008000818 */
[----:B------:R-:W-:Y:S02]  /*1af0*/  WARPGROUP.DEPBAR.LE gsb0, 0x0 ;  /* 0x00008000000079c5 */ /* 0x000fe40000010000 */
[----:B------:R-:W-:Y:S05]  /*1b00*/  @!P2 BRA `(.L_x_23) ;  /* 0x000000040020a947 */ /* 0x000fea0003800000 */
[----:B------:R-:W-:Y:S01]  /*1b10*/  UIADD3 UR5, UR41, 0x1, URZ ;  /* 0x0000000129057890 */ /* 0x000fe2000fffe03f */
[----:B01----:R-:W-:Y:S02]  /*1b20*/  IMAD.U32 R0, RZ, RZ, UR44 ;  /* 0x0000002cff007e24 */ /* 0x003fe4000f8e00ff */
[----:B------:R-:W-:Y:S01]  /*1b30*/  IMAD.U32 R3, RZ, RZ, UR41 ;  /* 0x00000029ff037e24 */ /* 0x000fe2000f8e00ff */
[----:B------:R-:W-:-:S04]  /*1b40*/  UISETP.NE.AND UP0, UPT, UR5, 0xb, UPT ;  /* 0x0000000b0500788c */ /* 0x000fc8000bf05270 */
[----:B------:R-:W-:Y:S02]  /*1b50*/  USEL UR6, URZ, 0x1, UP0 ;  /* 0x000000013f067887 */ /* 0x000fe40008000000 */
[----:B------:R-:W-:Y:S02]  /*1b60*/  USEL UR5, UR5, URZ, UP0 ;  /* 0x0000003f05057287 */ /* 0x000fe40008000000 */
[----:B------:R-:W-:-:S06]  /*1b70*/  ULOP3.LUT UR6, UR40, UR6, URZ, 0x3c, !UPT ;  /* 0x0000000628067292 */ /* 0x000fcc000f8e3c3f */
[----:B------:R-:W-:-:S07]  /*1b80*/  IMAD.U32 R7, RZ, RZ, UR6 ;  /* 0x00000006ff077e24 */ /* 0x000fce000f8e00ff */
.L_x_30:
[----:B------:R-:W-:Y:S05]  /*1b90*/  @!P0 BRA `(.L_x_24) ;  /* 0x0000000000048947 */ /* 0x000fea0003800000 */
[----:B------:R-:W-:Y:S01]  /*1ba0*/  BPT.TRAP 0x1 ;  /* 0x000000040000795c */ /* 0x000fe20000300000 */
.L_x_24:
[----:B------:R-:W0:Y:S01]  /*1bb0*/  S2UR UR7, SR_CgaCtaId ;  /* 0x00000000000779c3 */ /* 0x000e220000008800 */
[----:B------:R-:W-:Y:S01]  /*1bc0*/  UMOV UR6, 0x400 ;  /* 0x0000040000067882 */ /* 0x000fe20000000000 */
[----:B------:R-:W-:Y:S01]  /*1bd0*/  IMAD.U32 R5, RZ, RZ, UR5 ;  /* 0x00000005ff057e24 */ /* 0x000fe2000f8e00ff */
[----:B------:R-:W-:Y:S01]  /*1be0*/  SHF.L.U32 R4, R7, 0x1f, RZ ;  /* 0x0000001f07047819 */ /* 0x000fe200000006ff */
[----:B0-----:R-:W-:-:S06]  /*1bf0*/  ULEA UR6, UR7, UR6, 0x18 ;  /* 0x0000000607067291 */ /* 0x001fcc000f8ec03f */
[----:B------:R-:W-:-:S04]  /*1c00*/  IMAD.U32 R6, RZ, RZ, UR6 ;  /* 0x00000006ff067e24 */ /* 0x000fc8000f8e00ff */
[----:B------:R-:W-:-:S04]  /*1c10*/  IMAD R5, R5, 0x8, R6 ;  /* 0x0000000805057824 */ /* 0x000fc800078e0206 */
[----:B------:R0:W1:Y:S01]  /*1c20*/  SYNCS.PHASECHK.TRANS64.TRYWAIT P1, [R5+URZ], R4 ;  /* 0x00000004050075a7 */ /* 0x000062000802017f */
[----:B------:R-:W-:Y:S05]  /*1c30*/  @!P0 BRA `(.L_x_25) ;  /* 0x0000000000048947 */ /* 0x000fea0003800000 */
[----:B------:R-:W-:Y:S01]  /*1c40*/  BPT.TRAP 0x1 ;  /* 0x000000040000795c */ /* 0x000fe20000300000 */
.L_x_25:
[----:B-1----:R-:W-:Y:S05]  /*1c50*/  @P1 BRA `(.L_x_26) ;  /* 0x0000000000081947 */ /* 0x002fea0003800000 */
[----:B------:R-:W1:Y:S02]  /*1c60*/  SYNCS.PHASECHK.TRANS64.TRYWAIT P1, [R5+URZ], R4 ;  /* 0x00000004050075a7 */ /* 0x000e64000802017f */
[----:B-1----:R-:W-:Y:S05]  /*1c70*/  @!P1 BRA `(.L_x_27) ;  /* 0x0000007000849947 */ /* 0x002fea0003800000 */
.L_x_26:
[----:B------:R-:W-:Y:S01]  /*1c80*/  ULEA UR6, UR5, UR4, 0x8 ;  /* 0x0000000405067291 */ /* 0x000fe2000f8e403f */
[----:B------:R-:W-:Y:S01]  /*1c90*/  WARPGROUP.ARRIVE ;  /* 0x00000000000079c5 */ /* 0x000fe20000000000 */
[----:B------:R-:W-:Y:S01]  /*1ca0*/  ULEA UR7, UR5, UR45, 0xa ;  /* 0x0000002d05077291 */ /* 0x000fe2000f8e503f */
[----:B------:R-:W-:Y:S01]  /*1cb0*/  UMOV UR11, 0x80000020 ;  /* 0x80000020000b7882 */ /* 0x000fe20000000000 */
[----:B------:R-:W-:Y:S02]  /*1cc0*/  UMOV UR9, 0x80000020 ;  /* 0x8000002000097882 */ /* 0x000fe40000000000 */
[----:B------:R-:W-:Y:S01]  /*1cd0*/  UIADD3 UR12, UR7, 0x200, URZ ;  /* 0x00000200070c7890 */ /* 0x000fe2000fffe03f */
[----:B------:R-:W-:Y:S02]  /*1ce0*/  UMOV UR10, UR6 ;  /* 0x00000006000a7c82 */ /* 0x000fe40008000000 */
[----:B------:R-:W-:Y:S02]  /*1cf0*/  UMOV UR8, UR7 ;  /* 0x0000000700087c82 */ /* 0x000fe40008000000 */
[----:B------:R-:W-:Y:S01]  /*1d00*/  HGMMA.64x64x16.F32 R56, gdesc[UR8], R56, gsb0 ;  /* 0x00e00000083879f0 */ /* 0x000fe20008000838 */
[----:B------:R-:W-:Y:S01]  /*1d10*/  UMOV UR9, 0x80000020 ;  /* 0x8000002000097882 */ /* 0x000fe20000000000 */
[----:B------:R-:W-:Y:S01]  /*1d20*/  UMOV UR8, UR12 ;  /* 0x0000000c00087c82 */ /* 0x000fe20008000000 */
[----:B------:R-:W-:-:S02]  /*1d30*/  WARPGROUP.DEPBAR.LE gsb0, 0x0 ;  /* 0x00008000000079c5 */ /* 0x000fc40000010000 */
[----:B------:R-:W-:-:S06]  /*1d40*/  WARPGROUP.ARRIVE ;  /* 0x00000000000079c5 */ /* 0x000fcc0000000000 */
[----:B------:R-:W-:Y:S01]  /*1d50*/  HGMMA.64x64x16.F32 R24, gdesc[UR8], R24, gsb0 ;  /* 0x00e00000081879f0 */ /* 0x000fe20008000818 */
        /* <DEDUP_REMOVED lines=15> */
[----:B------:R-:W-:Y:S01]  /*1e50*/  BPT.TRAP 0x1 ;  /* 0x000000040000795c */ /* 0x000fe20000300000 */
.L_x_28:
[----:B------:R-:W-:-:S13]  /*1e60*/  ISETP.NE.AND P1, PT, R22, RZ, PT ;  /* 0x000000ff1600720c */ /* 0x000fda0003f25270 */
[----:B01----:R-:W-:-:S04]  /*1e70*/  @P1 IMAD R4, R3, 0x8, R6 ;  /* 0x0000000803041824 */ /* 0x003fc800078e0206 */
[----:B------:R-:W-:-:S05]  /*1e80*/  @P1 VIADD R4, R4, 0x58 ;  /* 0x0000005804041836 */ /* 0x000fca0000000000 */
[----:B------:R-:W-:-:S04]  /*1e90*/  @P1 PRMT R4, R19, 0x654, R4 ;  /* 0x0000065413041816 */ /* 0x000fc80000000004 */
[----:B------:R0:W-:Y:S01]  /*1ea0*/  @P1 SYNCS.ARRIVE.TRANS64.RED.A1T0 RZ, [R4+URZ], RZ ;  /* 0x000000ff04ff19a7 */ /* 0x0001e2000810043f */
[----:B------:R-:W-:-:S13]  /*1eb0*/  ISETP.GT.U32.AND P1, PT, R18, 0x1, PT ;  /* 0x000000011200780c */ /* 0x000fda0003f24070 */
[----:B0-----:R-:W-:Y:S05]  /*1ec0*/  @P1 BRA `(.L_x_29) ;  /* 0x0000000000041947 */ /* 0x001fea0003800000 */
[----:B------:R-:W-:Y:S01]  /*1ed0*/  BPT.TRAP 0x1 ;  /* 0x000000040000795c */ /* 0x000fe20000300000 */
.L_x_29:
[----:B------:R-:W-:Y:S01]  /*1ee0*/  UIADD3 UR5, UR5, 0x1, URZ ;  /* 0x0000000105057890 */ /* 0x000fe2000fffe03f */
[C---:B------:R-:W-:Y:S01]  /*1ef0*/  ISETP.GT.AND P2, PT, R0.reuse, 0x1, PT ;  /* 0x000000010000780c */ /* 0x040fe20003f44270 */
[----:B------:R-:W-:Y:S02]  /*1f00*/  VIADD R3, R3, 0x1 ;  /* 0x0000000103037836 */ /* 0x000fe40000000000 */
[----:B------:R-:W-:Y:S01]  /*1f10*/  UISETP.NE.AND UP0, UPT, UR5, 0xb, UPT ;  /* 0x0000000b0500788c */ /* 0x000fe2000bf05270 */
[----:B------:R-:W-:Y:S02]  /*1f20*/  VIADD R0, R0, 0xffffffff ;  /* 0xffffffff00007836 */ /* 0x000fe40000000000 */
[C---:B------:R-:W-:Y:S01]  /*1f30*/  ISETP.NE.AND P1, PT, R3.reuse, 0xb, PT ;  /* 0x0000000b0300780c */ /* 0x040fe20003f25270 */
[----:B------:R-:W-:Y:S02]  /*1f40*/  USEL UR6, URZ, 0x1, UP0 ;  /* 0x000000013f067887 */ /* 0x000fe40008000000 */
[----:B------:R-:W-:Y:S01]  /*1f50*/  USEL UR5, UR5, URZ, UP0 ;  /* 0x0000003f05057287 */ /* 0x000fe20008000000 */
[----:B------:R-:W-:-:S03]  /*1f60*/  SEL R3, R3, RZ, P1 ;  /* 0x000000ff03037207 */ /* 0x000fc60000800000 */
[----:B------:R-:W-:Y:S01]  /*1f70*/  LOP3.LUT R7, R7, UR6, RZ, 0x3c, !PT ;  /* 0x0000000607077c12 */ /* 0x000fe2000f8e3cff */
[----:B------:R-:W-:Y:S07]  /*1f80*/  @P2 BRA `(.L_x_30) ;  /* 0xfffffffc00002947 */ /* 0x000fee000383ffff */
.L_x_23:
[----:B01----:R-:W0:Y:S02]  /*1f90*/  LDC R0, c[0x0][0x28c] ;  /* 0x0000a300ff007b82 */ /* 0x003e240000000800 */
[----:B0-----:R-:W-:-:S13]  /*1fa0*/  ISETP.GE.AND P1, PT, R0, 0x1, PT ;  /* 0x000000010000780c */ /* 0x001fda0003f26270 */
[----:B------:R-:W-:Y:S05]  /*1fb0*/  @!P1 BRA `(.L_x_31) ;  /* 0x0000000000449947 */ /* 0x000fea0003800000 */
[----:B------:R-:W-:Y:S05]  /*1fc0*/  @!P0 BRA `(.L_x_32) ;  /* 0x0000000000048947 */ /* 0x000fea0003800000 */
[----:B------:R-:W-:Y:S01]  /*1fd0*/  BPT.TRAP 0x1 ;  /* 0x000000040000795c */ /* 0x000fe20000300000 */
.L_x_32:
[----:B------:R-:W-:-:S13]  /*1fe0*/  ISETP.NE.AND P0, PT, R22, RZ, PT ;  /* 0x000000ff1600720c */ /* 0x000fda0003f05270 */
[----:B------:R-:W-:-:S05]  /*1ff0*/  VOTEU.ANY UP0, P0 ;  /* 0x00000000003f7886 */ /* 0x000fca0000000100 */
[----:B------:R-:W-:-:S06]  /*2000*/  @UP0 UIADD3 UR4, UR44, UR41, URZ ;  /* 0x000000292c040290 */ /* 0x000fcc000fffe03f */
[----:B------:R-:W-:Y:S02]  /*2010*/  IMAD.U32 R4, RZ, RZ, UR4 ;  /* 0x00000004ff047e24 */ /* 0x000fe4000f8e00ff */
[----:B------:R-:W-:Y:S02]  /*2020*/  IMAD.U32 R3, RZ, RZ, UR4 ;  /* 0x00000004ff037e24 */ /* 0x000fe4000f8e00ff */
[----:B------:R-:W-:-:S05]  /*2030*/  @P0 IMAD.WIDE.U32 R4, R4, -0x45d1745d, RZ ;  /* 0xba2e8ba304040825 */ /* 0x000fca00078e00ff */
[----:B------:R-:W-:-:S05]  /*2040*/  @P0 SHF.R.U32.HI R0, RZ, 0x3, R5 ;  /* 0x00000003ff000819 */ /* 0x000fca0000011605 */
[----:B------:R-:W-:-:S04]  /*2050*/  @P0 IMAD R0, R0, -0xb, R3 ;  /* 0xfffffff500000824 */ /* 0x000fc800078e0203 */
[----:B------:R-:W-:-:S04]  /*2060*/  @P0 IMAD R0, R0, 0x8, R6 ;  /* 0x0000000800000824 */ /* 0x000fc800078e0206 */
[----:B------:R-:W-:-:S05]  /*2070*/  @P0 VIADD R0, R0, 0x58 ;  /* 0x0000005800000836 */ /* 0x000fca0000000000 */
[----:B------:R-:W-:-:S04]  /*2080*/  @P0 PRMT R0, R19, 0x654, R0 ;  /* 0x0000065413000816 */ /* 0x000fc80000000000 */
[----:B------:R0:W-:Y:S01]  /*2090*/  @P0 SYNCS.ARRIVE.TRANS64.RED.A1T0 RZ, [R0+URZ], RZ ;  /* 0x000000ff00ff09a7 */ /* 0x0001e2000810043f */
[----:B------:R-:W-:-:S13]  /*20a0*/  ISETP.GT.U32.AND P0, PT, R18, 0x1, PT ;  /* 0x000000011200780c */ /* 0x000fda0003f04070 */
[----:B0-----:R-:W-:Y:S05]  /*20b0*/  @P0 BRA `(.L_x_31) ;  /* 0x0000000000040947 */ /* 0x001fea0003800000 */
[----:B------:R-:W-:Y:S01]  /*20c0*/  BPT.TRAP 0x1 ;  /* 0x000000040000795c */ /* 0x000fe20000300000 */
.L_x_31:
[----:B------:R-:W-:Y:S01]  /*20d0*/  IMAD.SHL.U32 R102, R102, 0x40, RZ ;  /* 0x0000004066667824 */ /* 0x000fe200078e00ff */
[----:B------:R-:W-:Y:S01]  /*20e0*/  UIADD3 UR41, UR43, UR41, URZ ;  /* 0x000000292b297290 */ /* 0x000fe2000fffe03f */
[----:B------:R-:W-:Y:S01]  /*20f0*/  SHF.R.S32.HI R11, RZ, 0x1f, R23 ;  /* 0x0000001fff0b7819 */ /* 0x000fe20000011417 */
[----:B------:R-:W-:Y:S01]  /*2100*/  ULDC UR7, c[0x0][0x288] ;  /* 0x0000a20000077ab9 */ /* 0x000fe20000000800 */
[----:B------:R-:W-:Y:S01]  /*2110*/  IMAD.SHL.U32 R6, R109, 0x100, RZ ;  /* 0x000001006d067824 */ /* 0x000fe200078e00ff */
[C---:B------:R-:W-:Y:S01]  /*2120*/  LOP3.LUT R8, R102.reuse, 0x6, R98, 0xf8, !PT ;  /* 0x0000000666087812 */ /* 0x040fe200078ef862 */
[----:B------:R-:W-:Y:S01]  /*2130*/  UISETP.GT.U32.AND UP0, UPT, UR41, 0xa, UPT ;  /* 0x0000000a2900788c */ /* 0x000fe2000bf04070 */
[----:B------:R-:W-:Y:S01]  /*2140*/  ISETP.GE.AND P0, PT, R102, UR7, PT ;  /* 0x0000000766007c0c */ /* 0x000fe2000bf06270 */
[----:B------:R-:W-:Y:S01]  /*2150*/  ULDC.64 UR4, c[0x0][0x5d0] ;  /* 0x0001740000047ab9 */ /* 0x000fe20000000a00 */
[----:B------:R-:W-:Y:S01]  /*2160*/  SHF.R.S32.HI R9, RZ, 0x1f, R8 ;  /* 0x0000001fff097819 */ /* 0x000fe20000011408 */
[----:B------:R-:W-:Y:S01]  /*2170*/  ULDC UR10, c[0x0][0x284] ;  /* 0x0000a100000a7ab9 */ /* 0x000fe20000000800 */
[----:B------:R-:W-:Y:S01]  /*2180*/  IMAD R0, R11, UR4, RZ ;  /* 0x000000040b007c24 */ /* 0x000fe2000f8e02ff */
[----:B------:R-:W-:Y:S01]  /*2190*/  UISETP.LT.U32.AND UP0, UPT, UR43, 0xb, UP0 ;  /* 0x0000000b2b00788c */ /* 0x000fe20008701070 */
[----:B------:R-:W-:Y:S01]  /*21a0*/  ISETP.GE.OR P0, PT, R6, UR10, P0 ;  /* 0x0000000a06007c0c */ /* 0x000fe20008706670 */
[----:B------:R-:W-:Y:S01]  /*21b0*/  UISETP.GE.U32.AND UP1, UPT, UR43, 0xb, UPT ;  /* 0x0000000b2b00788c */ /* 0x000fe2000bf26070 */
[C---:B------:R-:W-:Y:S01]  /*21c0*/  IMAD R3, R23.reuse, UR5, R0 ;  /* 0x0000000517037c24 */ /* 0x040fe2000f8e0200 */
[----:B------:R-:W-:Y:S01]  /*21d0*/  USEL UR6, URZ, 0x1, !UP0 ;  /* 0x000000013f067887 */ /* 0x000fe2000c000000 */
[----:B------:R-:W-:Y:S01]  /*21e0*/  IMAD.WIDE.U32 R4, R23, UR4, R8 ;  /* 0x0000000417047c25 */ /* 0x000fe2000f8e0008 */
[----:B------:R-:W-:Y:S01]  /*21f0*/  UIMAD.WIDE.U32 UR4, UR41, -0x45d1745d, URZ ;  /* 0xba2e8ba3290478a5 */ /* 0x000fe2000f8e003f */
[----:B------:R-:W-:-:S02]  /*2200*/  ULDC.64 UR8, c[0x0][0x5c8] ;  /* 0x0001720000087ab9 */ /* 0x000fc40000000a00 */
[----:B------:R-:W-:Y:S01]  /*2210*/  IMAD.WIDE R108, R109, 0x100, R88 ;  /* 0x000001006d6c7825 */ /* 0x000fe200078e0258 */
[----:B------:R-:W-:Y:S02]  /*2220*/  USHF.R.U32.HI UR4, URZ, 0x3, UR5 ;  /* 0x000000033f047899 */ /* 0x000fe40008011605 */
[----:B------:R-:W-:Y:S01]  /*2230*/  ULOP3.LUT UR40, UR40, UR6, URZ, 0x3c, !UPT ;  /* 0x0000000628287292 */ /* 0x000fe2000f8e3c3f */
[----:B------:R-:W-:Y:S01]  /*2240*/  IMAD R7, R109, UR8, RZ ;  /* 0x000000086d077c24 */ /* 0x000fe2000f8e02ff */
[----:B------:R-:W-:Y:S01]  /*2250*/  UIMAD UR41, UR4, -0xb, UR41 ;  /* 0xfffffff5042978a4 */ /* 0x000fe2000f8e0229 */
[----:B------:R-:W-:Y:S01]  /*2260*/  IMAD.IADD R5, R5, 0x1, R3 ;  /* 0x0000000105057824 */ /* 0x000fe200078e0203 */
[----:B------:R-:W-:Y:S01]  /*2270*/  @UP1 ULOP3.LUT UR40, UR40, 0x1, UR4, 0x78, !UPT ;  /* 0x0000000128281892 */ /* 0x000fe2000f8e7804 */
[C---:B------:R-:W-:Y:S02]  /*2280*/  IMAD R7, R108.reuse, UR9, R7 ;  /* 0x000000096c077c24 */ /* 0x040fe4000f8e0207 */
[----:B------:R-:W-:-:S04]  /*2290*/  IMAD.WIDE.U32 R112, R108, UR8, R4 ;  /* 0x000000086c707c25 */ /* 0x000fc8000f8e0004 */
[----:B------:R-:W-:Y:S01]  /*22a0*/  IMAD.MOV.U32 R0, RZ, RZ, -0x1 ;  /* 0xffffffffff007424 */ /* 0x000fe200078e00ff */
[----:B------:R-:W-:Y:S06]  /*22b0*/  @P0 BRA `(.L_x_33) ;  /* 0x0000004c00100947 */ /* 0x000fec0003800000 */
[----:B-----5:R-:W-:Y:S01]  /*22c0*/  FSETP.NEU.AND P1, PT, R91, RZ, PT ;  /* 0x000000ff5b00720b */ /* 0x020fe20003f2d000 */
[----:B------:R-:W-:Y:S01]  /*22d0*/  IMAD.IADD R4, R97, 0x1, -R102 ;  /* 0x0000000161047824 */ /* 0x000fe200078e0a66 */
[----:B------:R-:W-:Y:S01]  /*22e0*/  BSSY B0, `(.L_x_33) ;  /* 0x00004c1000007945 */ /* 0x000fe20003800000 */
[----:B------:R-:W-:Y:S02]  /*22f0*/  IMAD.IADD R3, R101, 0x1, -R6 ;  /* 0x0000000165037824 */ /* 0x000fe400078e0a06 */
[----:B------:R-:W-:Y:S01]  /*2300*/  IMAD.IADD R105, R113, 0x1, R7 ;  /* 0x0000000171697824 */ /* 0x000fe200078e0207 */
[----:B------:R-:W-:-:S04]  /*2310*/  ISETP.GT.AND P6, PT, R4, RZ, PT ;  /* 0x000000ff0400720c */ /* 0x000fc80003fc4270 */
[----:B------:R-:W-:-:S03]  /*2320*/  ISETP.GT.AND P0, PT, R3, RZ, P6 ;  /* 0x000000ff0300720c */ /* 0x000fc60003704270 */
[----:B------:R-:W-:Y:S10]  /*2330*/  @!P1 BRA `(.L_x_34) ;  /* 0x0000003400809947 */ /* 0x000ff40003800000 */
[----:B------:R-:W0:Y:S01]  /*2340*/  LDC.64 R14, c[0x0][0x5b8] ;  /* 0x00016e00ff0e7b82 */ /* 0x000e220000000a00 */
[----:B------:R-:W-:-:S07]  /*2350*/  ULDC.64 UR4, c[0x0][0x5c0] ;  /* 0x0001700000047ab9 */ /* 0x000fce0000000a00 */
[----:B------:R-:W1:Y:S08]  /*2360*/  LDC.64 R106, c[0x0][0x5b0] ;  /* 0x00016c00ff6a7b82 */ /* 0x000e700000000a00 */
[----:B------:R-:W2:Y:S01]  /*2370*/  LDC.64 R12, c[0x0][0x5a8] ;  /* 0x00016a00ff0c7b82 */ /* 0x000ea20000000a00 */
[-C--:B0-----:R-:W-:Y:S02]  /*2380*/  IMAD R6, R11, R14.reuse, RZ ;  /* 0x0000000e0b067224 */ /* 0x081fe400078e02ff */
[----:B------:R-:W-:-:S04]  /*2390*/  IMAD.WIDE.U32 R20, R23, R14, R8 ;  /* 0x0000000e17147225 */ /* 0x000fc800078e0008 */
[----:B------:R-:W-:Y:S02]  /*23a0*/  IMAD R115, R23, R15, R6 ;  /* 0x0000000f17737224 */ /* 0x000fe400078e0206 */
[-C--:B-1----:R-:W-:Y:S02]  /*23b0*/  IMAD R5, R109, R106.reuse, RZ ;  /* 0x0000006a6d057224 */ /* 0x082fe400078e02ff */
[----:B------:R-:W-:Y:S02]  /*23c0*/  IMAD.IADD R103, R21, 0x1, R115 ;  /* 0x0000000115677824 */ /* 0x000fe400078e0273 */
[----:B------:R-:W-:Y:S02]  /*23d0*/  IMAD.MOV.U32 R102, RZ, RZ, R20 ;  /* 0x000000ffff667224 */ /* 0x000fe400078e0014 */
[C---:B------:R-:W-:Y:S02]  /*23e0*/  IMAD R119, R108.reuse, R107, R5 ;  /* 0x0000006b6c777224 */ /* 0x040fe400078e0205 */
[----:B------:R-:W-:-:S04]  /*23f0*/  IMAD.WIDE.U32 R6, R108, R106, R102 ;  /* 0x0000006a6c067225 */ /* 0x000fc800078e0066 */
[----:B------:R-:W-:Y:S01]  /*2400*/  IMAD.IADD R5, R7, 0x1, R119 ;  /* 0x0000000107057824 */ /* 0x000fe200078e0277 */
[----:B--2---:R-:W-:-:S04]  /*2410*/  LEA R10, P1, R6, R12, 0x1 ;  /* 0x0000000c060a7211 */ /* 0x004fc800078208ff */
[----:B------:R-:W-:-:S05]  /*2420*/  LEA.HI.X R11, R6, R13, R5, 0x1, P1 ;  /* 0x0000000d060b7211 */ /* 0x000fca00008f0c05 */
[----:B------:R-:W2:Y:S01]  /*2430*/  @P0 LDG.E.LTC128B.U16 R5, desc[UR38][R10.64] ;  /* 0x000000260a050981 */ /* 0x000ea2000c1e1520 */
[----:B------:R-:W-:Y:S01]  /*2440*/  ISETP.GT.AND P4, PT, R4, 0x1, PT ;  /* 0x000000010400780c */ /* 0x000fe20003f84270 */
[----:B------:R-:W-:Y:S01]  /*2450*/  IMAD.WIDE.U32 R6, R108, R106, R8 ;  /* 0x0000006a6c067225 */ /* 0x000fe200078e0008 */
[----:B------:R-:W-:Y:S01]  /*2460*/  BSSY B1, `(.L_x_35) ;  /* 0x0000013000017945 */ /* 0x000fe20003800000 */
[----:B------:R-:W-:Y:S02]  /*2470*/  SHF.L.U64.HI R113, R106, 0x3, R107 ;  /* 0x000000036a717819 */ /* 0x000fe4000001026b */
[----:B------:R-:W-:Y:S01]  /*2480*/  IMAD.IADD R7, R119, 0x1, R7 ;  /* 0x0000000177077824 */ /* 0x000fe200078e0207 */
[----:B------:R-:W-:Y:S01]  /*2490*/  P2R R118, PR, RZ, 0x10 ;  /* 0x00000010ff767803 */ /* 0x000fe20000000000 */
[----:B------:R-:W-:-:S04]  /*24a0*/  IMAD.WIDE.U32 R110, R23, R14, R6 ;  /* 0x0000000e176e7225 */ /* 0x000fc800078e0006 */
[----:B------:R-:W-:Y:S01]  /*24b0*/  IMAD.IADD R7, R115, 0x1, R111 ;  /* 0x0000000173077824 */ /* 0x000fe200078e026f */
[----:B------:R-:W-:-:S04]  /*24c0*/  LEA R6, P2, R110, R12, 0x1 ;  /* 0x0000000c6e067211 */ /* 0x000fc800078408ff */
[----:B------:R-:W-:Y:S01]  /*24d0*/  LEA.HI.X R7, R110, R13, R7, 0x1, P2 ;  /* 0x0000000d6e077211 */ /* 0x000fe200010f0c07 */
[----:B--2---:R-:W-:-:S05]  /*24e0*/  HADD2.F32 R104, -RZ, R5.H0_H0 ;  /* 0x20000005ff687230 */ /* 0x004fca0000004100 */
[----:B------:R-:W-:Y:S01]  /*24f0*/  FMUL R15, R104, R91 ;  /* 0x0000005b680f7220 */ /* 0x000fe20000400000 */
[----:B------:R-:W-:-:S03]  /*2500*/  LEA R104, P1, R112, UR4, 0x1 ;  /* 0x0000000470687c11 */ /* 0x000fc6000f8208ff */
[----:B------:R-:W-:Y:S01]  /*2510*/  FFMA R15, R56, R90, R15 ;  /* 0x0000005a380f7223 */ /* 0x000fe2000000000f */
[----:B------:R-:W-:Y:S01]  /*2520*/  LEA.HI.X R105, R112, UR5, R105, 0x1, P1 ;  /* 0x0000000570697c11 */ /* 0x000fe200088f0c69 */
[----:B------:R-:W-:Y:S01]  /*2530*/  IMAD.SHL.U32 R112, R106, 0x8, RZ ;  /* 0x000000086a707824 */ /* 0x000fe200078e00ff */
[----:B------:R-:W-:Y:S02]  /*2540*/  ISETP.GT.AND P1, PT, R3, RZ, P4 ;  /* 0x000000ff0300720c */ /* 0x000fe40002724270 */
[----:B------:R-:W-:-:S05]  /*2550*/  F2FP.F16.F32.PACK_AB R15, RZ, R15 ;  /* 0x0000000fff0f723e */ /* 0x000fca00000000ff */
[----:B------:R0:W-:Y:S06]  /*2560*/  @P0 STG.E.U16 desc[UR38][R104.64], R15 ;  /* 0x0000000f68000986 */ /* 0x0001ec000c101526 */
[----:B------:R-:W-:Y:S05]  /*2570*/  @!P1 BRA `(.L_x_36) ;  /* 0x0000000000049947 */ /* 0x000fea0003800000 */
[----:B------:R1:W5:Y:S02]  /*2580*/  LDG.E.LTC128B.U16 R5, desc[UR38][R6.64+0x2] ;  /* 0x0000022606057981 */ /* 0x000364000c1e1520 */
.L_x_36:
[----:B------:R-:W-:Y:S05]  /*2590*/  BSYNC B1 ;  /* 0x0000000000017941 */ /* 0x000fea0003800000 */
.L_x_35:
[----:B-----5:R-:W-:Y:S01]  /*25a0*/  HADD2.F32 R10, -RZ, R5.H0_H0 ;  /* 0x20000005ff0a7230 */ /* 0x020fe20000004100 */
[----:B------:R-:W-:Y:S01]  /*25b0*/  ISETP.GT.AND P0, PT, R3, 0x8, P6 ;  /* 0x000000080300780c */ /* 0x000fe20003704270 */
[----:B------:R-:W-:Y:S01]  /*25c0*/  IMAD.WIDE.U32 R116, R108, R106, R112 ;  /* 0x0000006a6c747225 */ /* 0x000fe200078e0070 */
[----:B0-----:R-:W-:-:S03]  /*25d0*/  PRMT R15, R5, 0x7610, R15 ;  /* 0x00007610050f7816 */ /* 0x001fc6000000000f */
[----:B------:R-:W-:Y:S01]  /*25e0*/  FMUL R10, R10, R91 ;  /* 0x0000005b0a0a7220 */ /* 0x000fe20000400000 */
[----:B------:R-:W-:Y:S01]  /*25f0*/  IMAD.IADD R119, R119, 0x1, R117 ;  /* 0x0000000177777824 */ /* 0x000fe200078e0275 */
[----:B------:R-:W-:Y:S02]  /*2600*/  IADD3 R11, P2, R20, R116, RZ ;  /* 0x00000074140b7210 */ /* 0x000fe40007f5e0ff */
[----:B------:R-:W-:-:S03]  /*2610*/  FFMA R57, R57, R90, R10 ;  /* 0x0000005a39397223 */ /* 0x000fc6000000000a */
[----:B------:R-:W-:Y:S01]  /*2620*/  IMAD.X R56, R119, 0x1, R103, P2 ;  /* 0x0000000177387824 */ /* 0x000fe200010e0667 */
[C---:B------:R-:W-:Y:S02]  /*2630*/  LEA R10, P2, R11.reuse, R12, 0x1 ;  /* 0x0000000c0b0a7211 */ /* 0x040fe400078408ff */
[----:B------:R-:W-:Y:S02]  /*2640*/  F2FP.F16.F32.PACK_AB R57, RZ, R57 ;  /* 0x00000039ff39723e */ /* 0x000fe400000000ff */
[----:B------:R-:W-:Y:S01]  /*2650*/  LEA.HI.X R11, R11, R13, R56, 0x1, P2 ;  /* 0x0000000d0b0b7211 */ /* 0x000fe200010f0c38 */
[----:B------:R-:W-:Y:S01]  /*2660*/  @P1 IMAD.MOV.U32 R56, RZ, RZ, R104 ;  /* 0x000000ffff381224 */ /* 0x000fe200078e0068 */
[----:B------:R-:W-:Y:S01]  /*2670*/  PRMT R111, R57, 0x7610, R111 ;  /* 0x00007610396f7816 */ /* 0x000fe2000000006f */
[----:B------:R-:W-:-:S05]  /*2680*/  @P1 IMAD.MOV.U32 R57, RZ, RZ, R105 ;  /* 0x000000ffff391224 */ /* 0x000fca00078e0069 */
[----:B------:R0:W-:Y:S04]  /*2690*/  @P1 STG.E.U16 desc[UR38][R56.64+0x2], R111 ;  /* 0x0000026f38001986 */ /* 0x0001e8000c101526 */
[----:B------:R-:W2:Y:S01]  /*26a0*/  @P0 LDG.E.LTC128B.U16 R15, desc[UR38][R10.64] ;  /* 0x000000260a0f0981 */ /* 0x000ea2000c1e1520 */
[----:B------:R-:W-:Y:S01]  /*26b0*/  IADD3 R116, P1, R8, R116, RZ ;  /* 0x0000007408747210 */ /* 0x000fe20007f3e0ff */
[----:B------:R-:W-:Y:S01]  /*26c0*/  BSSY B1, `(.L_x_37) ;  /* 0x0000012000017945 */ /* 0x000fe20003800000 */
[----:B------:R-:W-:-:S03]  /*26d0*/  SHF.L.U64.HI R121, R92, 0x1, R95 ;  /* 0x000000015c797819 */ /* 0x000fc6000001025f */
[----:B------:R-:W-:Y:S01]  /*26e0*/  IMAD.X R117, R9, 0x1, R119, P1 ;  /* 0x0000000109757824 */ /* 0x000fe200008e0677 */
[----:B------:R-:W-:Y:S01]  /*26f0*/  ISETP.GT.AND P1, PT, R3, 0x8, P4 ;  /* 0x000000080300780c */ /* 0x000fe20002724270 */
[----:B------:R-:W-:Y:S02]  /*2700*/  IMAD.SHL.U32 R119, R92, 0x2, RZ ;  /* 0x000000025c777824 */ /* 0x000fe400078e00ff */
[----:B------:R-:W-:-:S04]  /*2710*/  IMAD.WIDE.U32 R116, R23, R14, R116 ;  /* 0x0000000e17747225 */ /* 0x000fc800078e0074 */
[----:B0-----:R-:W-:Y:S01]  /*2720*/  IMAD.IADD R57, R115, 0x1, R117 ;  /* 0x0000000173397824 */ /* 0x001fe200078e0275 */
[----:B------:R-:W-:-:S04]  /*2730*/  LEA R56, P3, R116, R12, 0x1 ;  /* 0x0000000c74387211 */ /* 0x000fc800078608ff */
[----:B------:R-:W-:Y:S01]  /*2740*/  LEA.HI.X R57, R116, R13, R57, 0x1, P3 ;  /* 0x0000000d74397211 */ /* 0x000fe200018f0c39 */
[----:B--2---:R-:W-:-:S05]  /*2750*/  HADD2.F32 R110, -RZ, R15.H0_H0 ;  /* 0x2000000fff6e7230 */ /* 0x004fca0000004100 */
[----:B------:R-:W-:Y:S01]  /*2760*/  FMUL R5, R110, R91 ;  /* 0x0000005b6e057220 */ /* 0x000fe20000400000 */
[----:B------:R-:W-:-:S03]  /*2770*/  IADD3 R110, P2, R119, R104, RZ ;  /* 0x00000068776e7210 */ /* 0x000fc60007f5e0ff */
[----:B------:R-:W-:Y:S02]  /*2780*/  FFMA R5, R58, R90, R5 ;  /* 0x0000005a3a057223 */ /* 0x000fe40000000005 */
[----:B------:R-:W-:-:S03]  /*2790*/  IMAD.X R111, R121, 0x1, R105, P2 ;  /* 0x00000001796f7824 */ /* 0x000fc600010e0669 */
[----:B------:R-:W-:-:S05]  /*27a0*/  F2FP.F16.F32.PACK_AB R5, RZ, R5 ;  /* 0x00000005ff05723e */ /* 0x000fca00000000ff */
[----:B------:R0:W-:Y:S01]  /*27b0*/  @P0 STG.E.U16 desc[UR38][R110.64], R5 ;  /* 0x000000056e000986 */ /* 0x0001e2000c101526 */
[----:B------:R-:W-:Y:S05]  /*27c0*/  @!P1 BRA `(.L_x_38) ;  /* 0x0000000000049947 */ /* 0x000fea0003800000 */
[----:B------:R2:W5:Y:S02]  /*27d0*/  LDG.E.LTC128B.U16 R15, desc[UR38][R56.64+0x2] ;  /* 0x00000226380f7981 */ /* 0x000564000c1e1520 */
.L_x_38:
[----:B------:R-:W-:Y:S05]  /*27e0*/  BSYNC B1 ;  /* 0x0000000000017941 */ /* 0x000fea0003800000 */
.L_x_37:
[----:B-----5:R-:W-:Y:S01]  /*27f0*/  HADD2.F32 R10, -RZ, R15.H0_H0 ;  /* 0x2000000fff0a7230 */ /* 0x020fe20000004100 */
[----:B------:R-:W-:Y:S01]  /*2800*/  ISETP.GT.AND P4, PT, R4, 0x8, PT ;  /* 0x000000080400780c */ /* 0x000fe20003f84270 */
[----:B------:R-:W-:Y:S01]  /*2810*/  IMAD.MOV.U32 R58, RZ, RZ, R110 ;  /* 0x000000ffff3a7224 */ /* 0x000fe200078e006e */
[----:B------:R-:W-:Y:S01]  /*2820*/  BSSY B1, `(.L_x_39) ;  /* 0x000000b000017945 */ /* 0x000fe20003800000 */
[----:B------:R-:W-:Y:S01]  /*2830*/  PRMT R116, R15, 0x7610, R116 ;  /* 0x000076100f747816 */ /* 0x000fe20000000074 */
[----:B------:R-:W-:Y:S01]  /*2840*/  FMUL R10, R10, R91 ;  /* 0x0000005b0a0a7220 */ /* 0x000fe20000400000 */
[----:B------:R-:W-:Y:S02]  /*2850*/  ISETP.GT.AND P0, PT, R3, RZ, P4 ;  /* 0x000000ff0300720c */ /* 0x000fe40002704270 */
[----:B------:R-:W-:Y:S01]  /*2860*/  P2R R117, PR, RZ, 0x10 ;  /* 0x00000010ff757803 */ /* 0x000fe20000000000 */
[----:B------:R-:W-:Y:S01]  /*2870*/  FFMA R10, R59, R90, R10 ;  /* 0x0000005a3b0a7223 */ /* 0x000fe2000000000a */
[----:B------:R-:W-:-:S04]  /*2880*/  IMAD.MOV.U32 R59, RZ, RZ, R111 ;  /* 0x000000ffff3b7224 */ /* 0x000fc800078e006f */
[----:B------:R-:W-:-:S05]  /*2890*/  F2FP.F16.F32.PACK_AB R10, RZ, R10 ;  /* 0x0000000aff0a723e */ /* 0x000fca00000000ff */
[----:B------:R3:W-:Y:S01]  /*28a0*/  @P1 STG.E.U16 desc[UR38][R58.64+0x2], R10 ;  /* 0x0000020a3a001986 */ /* 0x0007e2000c101526 */
[----:B------:R-:W-:Y:S05]  /*28b0*/  @!P0 BRA `(.L_x_40) ;  /* 0x0000000000048947 */ /* 0x000fea0003800000 */
[----:B------:R4:W5:Y:S02]  /*28c0*/  LDG.E.LTC128B.U16 R116, desc[UR38][R6.64+0x10] ;  /* 0x0000102606747981 */ /* 0x000964000c1e1520 */
.L_x_40:
[----:B------:R-:W-:Y:S05]  /*28d0*/  BSYNC B1 ;  /* 0x0000000000017941 */ /* 0x000fea0003800000 */
.L_x_39:
[----:B---3-5:R-:W-:Y:S01]  /*28e0*/  HADD2.F32 R10, -RZ, R116.H0_H0 ;  /* 0x20000074ff0a7230 */ /* 0x028fe20000004100 */
[C---:B0-----:R-:W-:Y:S01]  /*28f0*/  SHF.L.U64.HI R5, R93.reuse, 0x1, R94 ;  /* 0x000000015d057819 */ /* 0x041fe2000001025e */
[----:B------:R-:W-:Y:S01]  /*2900*/  IMAD.SHL.U32 R15, R93, 0x2, RZ ;  /* 0x000000025d0f7824 */ /* 0x000fe200078e00ff */
[----:B------:R-:W-:Y:S01]  /*2910*/  ISETP.GT.AND P3, PT, R4, 0x9, PT ;  /* 0x000000090400780c */ /* 0x000fe20003f64270 */
[----:B------:R-:W-:Y:S01]  /*2920*/  BSSY B1, `(.L_x_41) ;  /* 0x000000b000017945 */ /* 0x000fe20003800000 */
[----:B------:R-:W-:Y:S02]  /*2930*/  FMUL R11, R10, R91 ;  /* 0x0000005b0a0b7220 */ /* 0x000fe40000400000 */
[----:B------:R-:W-:Y:S02]  /*2940*/  IADD3 R10, P1, P2, R15, R104, R119 ;  /* 0x000000680f0a7210 */ /* 0x000fe40007a3e077 */
[----:B------:R-:W-:Y:S01]  /*2950*/  FFMA R60, R60, R90, R11 ;  /* 0x0000005a3c3c7223 */ /* 0x000fe2000000000b */
[----:B------:R-:W-:-:S02]  /*2960*/  P2R R119, PR, RZ, 0x8 ;  /* 0x00000008ff777803 */ /* 0x000fc40000000000 */
[----:B------:R-:W-:Y:S02]  /*2970*/  IADD3.X R11, R5, R105, R121, P1, P2 ;  /* 0x00000069050b7210 */ /* 0x000fe40000fe4479 */
[----:B------:R-:W-:Y:S02]  /*2980*/  F2FP.F16.F32.PACK_AB R60, RZ, R60 ;  /* 0x0000003cff3c723e */ /* 0x000fe400000000ff */
[----:B------:R-:W-:-:S03]  /*2990*/  ISETP.GT.AND P1, PT, R3, RZ, P3 ;  /* 0x000000ff0300720c */ /* 0x000fc60001f24270 */
[----:B------:R0:W-:Y:S10]  /*29a0*/  @P0 STG.E.U16 desc[UR38][R104.64+0x10], R60 ;  /* 0x0000103c68000986 */ /* 0x0001f4000c101526 */
[----:B------:R-:W-:Y:S05]  /*29b0*/  @!P1 BRA `(.L_x_42) ;  /* 0x0000000000049947 */ /* 0x000fea0003800000 */
[----:B------:R3:W5:Y:S02]  /*29c0*/  LDG.E.LTC128B.U16 R116, desc[UR38][R6.64+0x12] ;  /* 0x0000122606747981 */ /* 0x000764000c1e1520 */
.L_x_42:
[----:B------:R-:W-:Y:S05]  /*29d0*/  BSYNC B1 ;  /* 0x0000000000017941 */ /* 0x000fea0003800000 */
.L_x_41:
[----:B0----5:R-:W-:Y:S01]  /*29e0*/  HADD2.F32 R60, -RZ, R116.H0_H0 ;  /* 0x20000074ff3c7230 */ /* 0x021fe20000004100 */
[----:B------:R-:W-:Y:S01]  /*29f0*/  ISETP.GT.AND P0, PT, R3, 0x8, P4 ;  /* 0x000000080300780c */ /* 0x000fe20002704270 */
[----:B------:R-:W-:Y:S03]  /*2a00*/  BSSY B1, `(.L_x_43) ;  /* 0x000000a000017945 */ /* 0x000fe60003800000 */
[----:B------:R-:W-:-:S04]  /*2a10*/  FMUL R60, R60, R91 ;  /* 0x0000005b3c3c7220 */ /* 0x000fc80000400000 */
[----:B------:R-:W-:Y:S01]  /*2a20*/  FFMA R60, R61, R90, R60 ;  /* 0x0000005a3d3c7223 */ /* 0x000fe2000000003c */
[----:B------:R-:W-:-:S04]  /*2a30*/  @P1 IMAD.MOV.U32 R61, RZ, RZ, R105 ;  /* 0x000000ffff3d1224 */ /* 0x000fc800078e0069 */
[----:B------:R-:W-:-:S04]  /*2a40*/  F2FP.F16.F32.PACK_AB R60, RZ, R60 ;  /* 0x0000003cff3c723e */ /* 0x000fc800000000ff */
[----:B------:R-:W-:Y:S01]  /*2a50*/  PRMT R120, R60, 0x7610, R120 ;  /* 0x000076103c787816 */ /* 0x000fe20000000078 */
[----:B------:R-:W-:-:S05]  /*2a60*/  @P1 IMAD.MOV.U32 R60, RZ, RZ, R104 ;  /* 0x000000ffff3c1224 */ /* 0x000fca00078e0068 */
[----:B------:R0:W-:Y:S01]  /*2a70*/  @P1 STG.E.U16 desc[UR38][R60.64+0x12], R120 ;  /* 0x000012783c001986 */ /* 0x0001e2000c101526 */
[----:B------:R-:W-:Y:S05]  /*2a80*/  @!P0 BRA `(.L_x_44) ;  /* 0x0000000000048947 */ /* 0x000fea0003800000 */
[----:B------:R0:W5:Y:S02]  /*2a90*/  LDG.E.LTC128B.U16 R116, desc[UR38][R56.64+0x10] ;  /* 0x0000102638747981 */ /* 0x000164000c1e1520 */
.L_x_44:
[----:B------:R-:W-:Y:S05]  /*2aa0*/  BSYNC B1 ;  /* 0x0000000000017941 */ /* 0x000fea0003800000 */
.L_x_43:
[----:B0----5:R-:W-:Y:S01]  /*2ab0*/  HADD2.F32 R60, -RZ, R116.H0_H0 ;  /* 0x20000074ff3c7230 */ /* 0x021fe20000004100 */
[----:B------:R-:W-:Y:S01]  /*2ac0*/  ISETP.GT.AND P1, PT, R3, 0x8, P3 ;  /* 0x000000080300780c */ /* 0x000fe20001f24270 */
[----:B------:R-:W-:Y:S03]  /*2ad0*/  BSSY B1, `(.L_x_45) ;  /* 0x0000007000017945 */ /* 0x000fe60003800000 */
[----:B------:R-:W-:-:S04]  /*2ae0*/  FMUL R61, R60, R91 ;  /* 0x0000005b3c3d7220 */ /* 0x000fc80000400000 */
[----:B------:R-:W-:-:S05]  /*2af0*/  FFMA R61, R62, R90, R61 ;  /* 0x0000005a3e3d7223 */ /* 0x000fca000000003d */
[----:B------:R-:W-:-:S05]  /*2b00*/  F2FP.F16.F32.PACK_AB R61, RZ, R61 ;  /* 0x0000003dff3d723e */ /* 0x000fca00000000ff */
[----:B------:R0:W-:Y:S01]  /*2b10*/  @P0 STG.E.U16 desc[UR38][R58.64+0x10], R61 ;  /* 0x0000103d3a000986 */ /* 0x0001e2000c101526 */
[----:B------:R-:W-:Y:S05]  /*2b20*/  @!P1 BRA `(.L_x_46) ;  /* 0x0000000000049947 */ /* 0x000fea0003800000 */
[----:B------:R0:W5:Y:S02]  /*2b30*/  LDG.E.LTC128B.U16 R116, desc[UR38][R56.64+0x12] ;  /* 0x0000122638747981 */ /* 0x000164000c1e1520 */
.L_x_46:
[----:B------:R-:W-:Y:S05]  /*2b40*/  BSYNC B1 ;  /* 0x0000000000017941 */ /* 0x000fea0003800000 */
.L_x_45:
[----:B-----5:R-:W-:Y:S01]  /*2b50*/  HADD2.F32 R60, -RZ, R116.H0_H0 ;  /* 0x20000074ff3c7230 */ /* 0x020fe20000004100 */
[----:B------:R-:W-:Y:S01]  /*2b60*/  IADD3 R123, P0, R108, 0x80, RZ ;  /* 0x000000806c7b7810 */ /* 0x000fe20007f1e0ff */
[----:B------:R-:W-:Y:S01]  /*2b70*/  BSSY B1, `(.L_x_47) ;  /* 0x000000b000017945 */ /* 0x000fe20003800000 */
[----:B------:R-:W-:Y:S02]  /*2b80*/  ISETP.GT.AND P2, PT, R4, 0x10, PT ;  /* 0x000000100400780c */ /* 0x000fe40003f44270 */
[----:B------:R-:W-:Y:S01]  /*2b90*/  FMUL R60, R60, R91 ;  /* 0x0000005b3c3c7220 */ /* 0x000fe20000400000 */
[----:B------:R-:W-:Y:S01]  /*2ba0*/  IMAD.X R109, RZ, RZ, R109, P0 ;  /* 0x000000ffff6d7224 */ /* 0x000fe200000e066d */
[----:B------:R-:W-:Y:S02]  /*2bb0*/  ISETP.GT.AND P0, PT, R3, RZ, P2 ;  /* 0x000000ff0300720c */ /* 0x000fe40001704270 */
[----:B------:R-:W-:Y:S01]  /*2bc0*/  FFMA R60, R63, R90, R60 ;  /* 0x0000005a3f3c7223 */ /* 0x000fe2000000003c */
[----:B------:R-:W-:-:S04]  /*2bd0*/  P2R R120, PR, RZ, 0x4 ;  /* 0x00000004ff787803 */ /* 0x000fc80000000000 */
[----:B------:R-:W-:-:S05]  /*2be0*/  F2FP.F16.F32.PACK_AB R60, RZ, R60 ;  /* 0x0000003cff3c723e */ /* 0x000fca00000000ff */
[----:B------:R0:W-:Y:S01]  /*2bf0*/  @P1 STG.E.U16 desc[UR38][R58.64+0x12], R60 ;  /* 0x0000123c3a001986 */ /* 0x0001e2000c101526 */
[----:B------:R-:W-:Y:S05]  /*2c00*/  @!P0 BRA `(.L_x_48) ;  /* 0x0000000000048947 */ /* 0x000fea0003800000 */
[----:B------:R0:W5:Y:S02]  /*2c10*/  LDG.E.LTC128B.U16 R116, desc[UR38][R6.64+0x20] ;  /* 0x0000202606747981 */ /* 0x000164000c1e1520 */
.L_x_48:
[----:B------:R-:W-:Y:S05]  /*2c20*/  BSYNC B1 ;  /* 0x0000000000017941 */ /* 0x000fea0003800000 */
.L_x_47:
[----:B0----5:R-:W-:Y:S01]  /*2c30*/  HADD2.F32 R60, -RZ, R116.H0_H0 ;  /* 0x20000074ff3c7230 */ /* 0x021fe20000004100 */
[----:B------:R-:W-:Y:S01]  /*2c40*/  ISETP.GT.AND P1, PT, R4, 0x11, PT ;  /* 0x000000110400780c */ /* 0x000fe20003f24270 */
[-C--:B------:R-:W-:Y:S01]  /*2c50*/  IMAD.WIDE.U32 R62, R123, R106.reuse, R8 ;  /* 0x0000006a7b3e7225 */ /* 0x080fe200078e0008 */
[----:B------:R-:W-:Y:S03]  /*2c60*/  BSSY B1, `(.L_x_49) ;  /* 0x0000021000017945 */ /* 0x000fe60003800000 */
[----:B------:R-:W-:Y:S01]  /*2c70*/  FMUL R21, R60, R91 ;  /* 0x0000005b3c157220 */ /* 0x000fe20000400000 */
[----:B------:R-:W-:-:S03]  /*2c80*/  IMAD R60, R109, R106, RZ ;  /* 0x0000006a6d3c7224 */ /* 0x000fc600078e02ff */
[----:B------:R-:W-:Y:S01]  /*2c90*/  FFMA R21, R64, R90, R21 ;  /* 0x0000005a40157223 */ /* 0x000fe20000000015 */
[C---:B------:R-:W-:Y:S02]  /*2ca0*/  IMAD R121, R123.reuse, R107, R60 ;  /* 0x0000006b7b797224 */ /* 0x040fe400078e023c */
[----:B------:R-:W-:Y:S02]  /*2cb0*/  IMAD.WIDE.U32 R60, R123, R106, R102 ;  /* 0x0000006a7b3c7225 */ /* 0x000fe400078e0066 */
[----:B------:R-:W-:Y:S02]  /*2cc0*/  F2FP.F16.F32.PACK_AB R21, RZ, R21 ;  /* 0x00000015ff15723e */ /* 0x000fe400000000ff */
[----:B------:R-:W-:Y:S02]  /*2cd0*/  IMAD.IADD R63, R121, 0x1, R63 ;  /* 0x00000001793f7824 */ /* 0x000fe400078e023f */
[----:B------:R-:W-:Y:S01]  /*2ce0*/  PRMT R107, R21, 0x7610, R107 ;  /* 0x00007610156b7816 */ /* 0x000fe2000000006b */
[----:B------:R-:W-:-:S02]  /*2cf0*/  IMAD.IADD R21, R61, 0x1, R121 ;  /* 0x000000013d157824 */ /* 0x000fc400078e0279 */
[----:B------:R-:W-:Y:S02]  /*2d00*/  IMAD.WIDE.U32 R108, R23, R14, R62 ;  /* 0x0000000e176c7225 */ /* 0x000fe400078e003e */
[----:B------:R0:W-:Y:S01]  /*2d10*/  @P0 STG.E.U16 desc[UR38][R104.64+0x20], R107 ;  /* 0x0000206b68000986 */ /* 0x0001e2000c101526 */
[----:B------:R-:W-:-:S04]  /*2d20*/  LEA R62, P0, R60, R12, 0x1 ;  /* 0x0000000c3c3e7211 */ /* 0x000fc800078008ff */
[----:B------:R-:W-:Y:S01]  /*2d30*/  LEA.HI.X R63, R60, R13, R21, 0x1, P0 ;  /* 0x0000000d3c3f7211 */ /* 0x000fe200000f0c15 */
[----:B------:R-:W-:Y:S01]  /*2d40*/  IMAD.IADD R21, R115, 0x1, R109 ;  /* 0x0000000173157824 */ /* 0x000fe200078e026d */
[----:B------:R-:W-:-:S04]  /*2d50*/  LEA R60, P0, R108, R12, 0x1 ;  /* 0x0000000c6c3c7211 */ /* 0x000fc800078008ff */
[----:B------:R-:W-:Y:S01]  /*2d60*/  LEA.HI.X R61, R108, R13, R21, 0x1, P0 ;  /* 0x0000000d6c3d7211 */ /* 0x000fe200000f0c15 */
[----:B0-----:R-:W-:-:S04]  /*2d70*/  IMAD.WIDE.U32 R106, R123, R106, R112 ;  /* 0x0000006a7b6a7225 */ /* 0x001fc800078e0070 */
[----:B------:R-:W-:Y:S01]  /*2d80*/  IMAD.IADD R121, R121, 0x1, R107 ;  /* 0x0000000179797824 */ /* 0x000fe200078e026b */
[----:B------:R-:W-:-:S05]  /*2d90*/  IADD3 R64, P0, R20, R106, RZ ;  /* 0x0000006a14407210 */ /* 0x000fca0007f1e0ff */
[----:B------:R-:W-:Y:S01]  /*2da0*/  IMAD.X R102, R121, 0x1, R103, P0 ;  /* 0x0000000179667824 */ /* 0x000fe200000e0667 */
[----:B------:R-:W-:-:S05]  /*2db0*/  IADD3 R20, P0, R8, R106, RZ ;  /* 0x0000006a08147210 */ /* 0x000fca0007f1e0ff */
[----:B------:R-:W-:Y:S01]  /*2dc0*/  IMAD.X R21, R9, 0x1, R121, P0 ;  /* 0x0000000109157824 */ /* 0x000fe200000e0679 */
[----:B------:R-:W-:Y:S01]  /*2dd0*/  LEA R8, P0, R64, R12, 0x1 ;  /* 0x0000000c40087211 */ /* 0x000fe200078008ff */
[----:B------:R-:W-:-:S03]  /*2de0*/  IMAD.WIDE.U32 R20, R23, R14, R20 ;  /* 0x0000000e17147225 */ /* 0x000fc600078e0014 */
[----:B------:R-:W-:Y:S02]  /*2df0*/  LEA.HI.X R9, R64, R13, R102, 0x1, P0 ;  /* 0x0000000d40097211 */ /* 0x000fe400000f0c66 */
[----:B------:R-:W-:Y:S01]  /*2e00*/  P2R R23, PR, RZ, 0x2 ;  /* 0x00000002ff177803 */ /* 0x000fe20000000000 */
[----:B------:R-:W-:Y:S01]  /*2e10*/  IMAD.IADD R115, R115, 0x1, R21 ;  /* 0x0000000173737824 */ /* 0x000fe200078e0215 */
[----:B------:R-:W-:-:S04]  /*2e20*/  LEA R12, P0, R20, R12, 0x1 ;  /* 0x0000000c140c7211 */ /* 0x000fc800078008ff */
[----:B------:R-:W-:Y:S02]  /*2e30*/  LEA.HI.X R13, R20, R13, R115, 0x1, P0 ;  /* 0x0000000d140d7211 */ /* 0x000fe400000f0c73 */
[----:B------:R-:W-:-:S13]  /*2e40*/  ISETP.GT.AND P0, PT, R3, RZ, P1 ;  /* 0x000000ff0300720c */ /* 0x000fda0000f04270 */
[----:B------:R-:W-:Y:S05]  /*2e50*/  @!P0 BRA `(.L_x_50) ;  /* 0x0000000000048947 */ /* 0x000fea0003800000 */
[----:B------:R0:W5:Y:S02]  /*2e60*/  LDG.E.LTC128B.U16 R116, desc[UR38][R6.64+0x22] ;  /* 0x0000222606747981 */ /* 0x000164000c1e1520 */
.L_x_50:
[----:B------:R-:W-:Y:S05]  /*2e70*/  BSYNC B1 ;  /* 0x0000000000017941 */ /* 0x000fea0003800000 */
.L_x_49:
[----:B-----5:R-:W-:Y:S01]  /*2e80*/  HADD2.F32 R14, -RZ, R116.H0_H0 ;  /* 0x20000074ff0e7230 */ /* 0x020fe20000004100 */
[----:B------:R-:W-:Y:S01]  /*2e90*/  BSSY B1, `(.L_x_51) ;  /* 0x000000a000017945 */ /* 0x000fe20003800000 */
[----:B------:R-:W-:Y:S02]  /*2ea0*/  @P0 IMAD.MOV.U32 R20, RZ, RZ, R104 ;  /* 0x000000ffff140224 */ /* 0x000fe400078e0068 */
[----:B------:R-:W-:Y:S02]  /*2eb0*/  @P0 IMAD.MOV.U32 R21, RZ, RZ, R105 ;  /* 0x000000ffff150224 */ /* 0x000fe400078e0069 */
[----:B------:R-:W-:-:S04]  /*2ec0*/  FMUL R14, R14, R91 ;  /* 0x0000005b0e0e7220 */ /* 0x000fc80000400000 */
[----:B------:R-:W-:-:S05]  /*2ed0*/  FFMA R14, R65, R90, R14 ;  /* 0x0000005a410e7223 */ /* 0x000fca000000000e */
[----:B------:R-:W-:-:S05]  /*2ee0*/  F2FP.F16.F32.PACK_AB R14, RZ, R14 ;  /* 0x0000000eff0e723e */ /* 0x000fca00000000ff */
[----:B------:R0:W-:Y:S01]  /*2ef0*/  @P0 STG.E.U16 desc[UR38][R20.64+0x22], R14 ;  /* 0x0000220e14000986 */ /* 0x0001e2000c101526 */
[----:B------:R-:W-:-:S13]  /*2f00*/  ISETP.GT.AND P0, PT, R3, 0x8, P2 ;  /* 0x000000080300780c */ /* 0x000fda0001704270 */
[----:B0-----:R-:W-:Y:S05]  /*2f10*/  @!P0 BRA `(.L_x_52) ;  /* 0x0000000000048947 */ /* 0x001fea0003800000 */
[----:B------:R0:W5:Y:S02]  /*2f20*/  LDG.E.LTC128B.U16 R116, desc[UR38][R56.64+0x20] ;  /* 0x0000202638747981 */ /* 0x000164000c1e1520 */
.L_x_52:
[----:B------:R-:W-:Y:S05]  /*2f30*/  BSYNC B1 ;  /* 0x0000000000017941 */ /* 0x000fea0003800000 */
.L_x_51:
[----:B-----5:R-:W-:Y:S01]  /*2f40*/  HADD2.F32 R14, -RZ, R116.H0_H0 ;  /* 0x20000074ff0e7230 */ /* 0x020fe20000004100 */
[----:B------:R-:W-:Y:S04]  /*2f50*/  BSSY B1, `(.L_x_53) ;  /* 0x0000008000017945 */ /* 0x000fe80003800000 */
[----:B------:R-:W-:-:S04]  /*2f60*/  FMUL R21, R14, R91 ;  /* 0x0000005b0e157220 */ /* 0x000fc80000400000 */
[----:B------:R-:W-:-:S05]  /*2f70*/  FFMA R21, R66, R90, R21 ;  /* 0x0000005a42157223 */ /* 0x000fca0000000015 */
[----:B------:R-:W-:-:S05]  /*2f80*/  F2FP.F16.F32.PACK_AB R21, RZ, R21 ;  /* 0x00000015ff15723e */ /* 0x000fca00000000ff */
[----:B------:R0:W-:Y:S01]  /*2f90*/  @P0 STG.E.U16 desc[UR38][R58.64+0x20], R21 ;  /* 0x000020153a000986 */ /* 0x0001e2000c101526 */
[----:B------:R-:W-:-:S13]  /*2fa0*/  ISETP.GT.AND P0, PT, R3, 0x8, P1 ;  /* 0x000000080300780c */ /* 0x000fda0000f04270 */
[----:B0-----:R-:W-:Y:S05]  /*2fb0*/  @!P0 BRA `(.L_x_54) ;  /* 0x0000000000048947 */ /* 0x001fea0003800000 */
[----:B------:R0:W5:Y:S02]  /*2fc0*/  LDG.E.LTC128B.U16 R116, desc[UR38][R56.64+0x22] ;  /* 0x0000222638747981 */ /* 0x000164000c1e1520 */
.L_x_54:
[----:B------:R-:W-:Y:S05]  /*2fd0*/  BSYNC B1 ;  /* 0x0000000000017941 */ /* 0x000fea0003800000 */
.L_x_53:
[----:B-----5:R-:W-:Y:S01]  /*2fe0*/  HADD2.F32 R14, -RZ, R116.H0_H0 ;  /* 0x20000074ff0e7230 */ /* 0x020fe20000004100 */
[----:B------:R-:W-:Y:S01]  /*2ff0*/  ISETP.GT.AND P2, PT, R4, 0x18, PT ;  /* 0x000000180400780c */ /* 0x000fe20003f44270 */
[----:B------:R-:W-:Y:S03]  /*3000*/  BSSY B1, `(.L_x_55) ;  /* 0x0000009000017945 */ /* 0x000fe60003800000 */
[----:B------:R-:W-:Y:S01]  /*3010*/  FMUL R14, R14, R91 ;  /* 0x0000005b0e0e7220 */ /* 0x000fe20000400000 */
[----:B------:R-:W-:-:S03]  /*3020*/  P2R R102, PR, RZ, 0x4 ;  /* 0x00000004ff667803 */ /* 0x000fc60000000000 */
[----:B------:R-:W-:-:S05]  /*3030*/  FFMA R14, R67, R90, R14 ;  /* 0x0000005a430e7223 */ /* 0x000fca000000000e */
[----:B------:R-:W-:-:S05]  /*3040*/  F2FP.F16.F32.PACK_AB R14, RZ, R14 ;  /* 0x0000000eff0e723e */ /* 0x000fca00000000ff */
[----:B------:R0:W-:Y:S01]  /*3050*/  @P0 STG.E.U16 desc[UR38][R58.64+0x22], R14 ;  /* 0x0000220e3a000986 */ /* 0x0001e2000c101526 */
[----:B------:R-:W-:-:S13]  /*3060*/  ISETP.GT.AND P0, PT, R3, RZ, P2 ;  /* 0x000000ff0300720c */ /* 0x000fda0001704270 */
[----:B0-----:R-:W-:Y:S05]  /*3070*/  @!P0 BRA `(.L_x_56) ;  /* 0x0000000000048947 */ /* 0x001fea0003800000 */
[----:B------:R0:W5:Y:S02]  /*3080*/  LDG.E.LTC128B.U16 R116, desc[UR38][R6.64+0x30] ;  /* 0x0000302606747981 */ /* 0x000164000c1e1520 */
.L_x_56:
[----:B------:R-:W-:Y:S05]  /*3090*/  BSYNC B1 ;  /* 0x0000000000017941 */ /* 0x000fea0003800000 */
.L_x_55:
[----:B-----5:R-:W-:Y:S01]  /*30a0*/  HADD2.F32 R14, -RZ, R116.H0_H0 ;  /* 0x20000074ff0e7230 */ /* 0x020fe20000004100 */
[----:B------:R-:W-:Y:S01]  /*30b0*/  ISETP.GT.AND P1, PT, R4, 0x19, PT ;  /* 0x000000190400780c */ /* 0x000fe20003f24270 */
[----:B------:R-:W-:Y:S01]  /*30c0*/  @P0 IMAD.MOV.U32 R20, RZ, RZ, R104 ;  /* 0x000000ffff140224 */ /* 0x000fe200078e0068 */
[----:B------:R-:W-:Y:S02]  /*30d0*/  BSSY B1, `(.L_x_57) ;  /* 0x000000b000017945 */ /* 0x000fe40003800000 */
[----:B------:R-:W-:-:S04]  /*30e0*/  FMUL R21, R14, R91 ;  /* 0x0000005b0e157220 */ /* 0x000fc80000400000 */
[----:B------:R-:W-:Y:S01]  /*30f0*/  FFMA R21, R68, R90, R21 ;  /* 0x0000005a44157223 */ /* 0x000fe20000000015 */
[----:B------:R-:W-:-:S04]  /*3100*/  P2R R68, PR, RZ, 0x2 ;  /* 0x00000002ff447803 */ /* 0x000fc80000000000 */
[----:B------:R-:W-:-:S04]  /*3110*/  F2FP.F16.F32.PACK_AB R21, RZ, R21 ;  /* 0x00000015ff15723e */ /* 0x000fc800000000ff */
[----:B------:R-:W-:Y:S01]  /*3120*/  PRMT R14, R21, 0x7610, R14 ;  /* 0x00007610150e7816 */ /* 0x000fe2000000000e */
[----:B------:R-:W-:-:S05]  /*3130*/  @P0 IMAD.MOV.U32 R21, RZ, RZ, R105 ;  /* 0x000000ffff150224 */ /* 0x000fca00078e0069 */
[----:B------:R0:W-:Y:S01]  /*3140*/  @P0 STG.E.U16 desc[UR38][R20.64+0x30], R14 ;  /* 0x0000300e14000986 */ /* 0x0001e2000c101526 */
[----:B------:R-:W-:-:S13]  /*3150*/  ISETP.GT.AND P0, PT, R3, RZ, P1 ;  /* 0x000000ff0300720c */ /* 0x000fda0000f04270 */
[----:B0-----:R-:W-:Y:S05]  /*3160*/  @!P0 BRA `(.L_x_58) ;  /* 0x0000000000048947 */ /* 0x001fea0003800000 */
[----:B------:R0:W5:Y:S02]  /*3170*/  LDG.E.LTC128B.U16 R116, desc[UR38][R6.64+0x32] ;  /* 0x0000322606747981 */ /* 0x000164000c1e1520 */
.L_x_58:
[----:B------:R-:W-:Y:S05]  /*3180*/  BSYNC B1 ;  /* 0x0000000000017941 */ /* 0x000fea0003800000 */
.L_x_57:
        /* <DEDUP_REMOVED lines=11> */
.L_x_60:
[----:B------:R-:W-:Y:S05]  /*3240*/  BSYNC B1 ;  /* 0x0000000000017941 */ /* 0x000fea0003800000 */
.L_x_59:
        /* <DEDUP_REMOVED lines=9> */
.L_x_62:
[----:B------:R-:W-:Y:S05]  /*32e0*/  BSYNC B1 ;  /* 0x0000000000017941 */ /* 0x000fea0003800000 */
.L_x_61:
        /* <DEDUP_REMOVED lines=11> */
.L_x_64:
[----:B------:R-:W-:Y:S05]  /*33a0*/  BSYNC B1 ;  /* 0x0000000000017941 */ /* 0x000fea0003800000 */
.L_x_63:
[----:B-----5:R-:W-:Y:S01]  /*33b0*/  HADD2.F32 R14, -RZ, R116.H0_H0 ;  /* 0x20000074ff0e7230 */ /* 0x020fe20000004100 */
[----:B------:R-:W-:Y:S01]  /*33c0*/  ISETP.GT.AND P1, PT, R4, 0x21, PT ;  /* 0x000000210400780c */ /* 0x000fe20003f24270 */
[----:B------:R-:W-:Y:S01]  /*33d0*/  @P0 IMAD.MOV.U32 R20, RZ, RZ, R104 ;  /* 0x000000ffff140224 */ /* 0x000fe200078e0068 */
[----:B------:R-:W-:Y:S02]  /*33e0*/  BSSY B1, `(.L_x_65) ;  /* 0x000000b000017945 */ /* 0x000fe40003800000 */
[----:B------:R-:W-:Y:S01]  /*33f0*/  FMUL R21, R14, R91 ;  /* 0x0000005b0e157220 */ /* 0x000fe20000400000 */
[----:B------:R-:W-:-:S03]  /*3400*/  P2R R70, PR, RZ, 0x2 ;  /* 0x00000002ff467803 */ /* 0x000fc60000000000 */
[----:B------:R-:W-:-:S05]  /*3410*/  FFMA R21, R72, R90, R21 ;  /* 0x0000005a48157223 */ /* 0x000fca0000000015 */
[----:B------:R-:W-:-:S04]  /*3420*/  F2FP.F16.F32.PACK_AB R21, RZ, R21 ;  /* 0x00000015ff15723e */ /* 0x000fc800000000ff */
[----:B------:R-:W-:Y:S01]  /*3430*/  PRMT R14, R21, 0x7610, R14 ;  /* 0x00007610150e7816 */ /* 0x000fe2000000000e */
[----:B------:R-:W-:-:S05]  /*3440*/  @P0 IMAD.MOV.U32 R21, RZ, RZ, R105 ;  /* 0x000000ffff150224 */ /* 0x000fca00078e0069 */
[----:B------:R0:W-:Y:S01]  /*3450*/  @P0 STG.E.U16 desc[UR38][R20.64+0x40], R14 ;  /* 0x0000400e14000986 */ /* 0x0001e2000c101526 */
[----:B------:R-:W-:-:S13]  /*3460*/  ISETP.GT.AND P0, PT, R3, RZ, P1 ;  /* 0x000000ff0300720c */ /* 0x000fda0000f04270 */
[----:B0-----:R-:W-:Y:S05]  /*3470*/  @!P0 BRA `(.L_x_66) ;  /* 0x0000000000048947 */ /* 0x001fea0003800000 */
[----:B------:R0:W5:Y:S02]  /*3480*/  LDG.E.LTC128B.U16 R116, desc[UR38][R6.64+0x42] ;  /* 0x0000422606747981 */ /* 0x000164000c1e1520 */
.L_x_66:
[----:B------:R-:W-:Y:S05]  /*3490*/  BSYNC B1 ;  /* 0x0000000000017941 */ /* 0x000fea0003800000 */
.L_x_65:
        /* <DEDUP_REMOVED lines=11> */
.L_x_68:
[----:B------:R-:W-:Y:S05]  /*3550*/  BSYNC B1 ;  /* 0x0000000000017941 */ /* 0x000fea0003800000 */
.L_x_67:
        /* <DEDUP_REMOVED lines=9> */
.L_x_70:
[----:B------:R-:W-:Y:S05]  /*35f0*/  BSYNC B1 ;  /* 0x0000000000017941 */ /* 0x000fea0003800000 */
.L_x_69:
        /* <DEDUP_REMOVED lines=11> */
.L_x_72:
[----:B------:R-:W-:Y:S05]  /*36b0*/  BSYNC B1 ;  /* 0x0000000000017941 */ /* 0x000fea0003800000 */
.L_x_71:
[----:B-----5:R-:W-:Y:S01]  /*36c0*/  HADD2.F32 R14, -RZ, R116.H0_H0 ;  /* 0x20000074ff0e7230 */ /* 0x020fe20000004100 */
[----:B------:R-:W-:Y:S01]  /*36d0*/  ISETP.GT.AND P5, PT, R4, 0x29, PT ;  /* 0x000000290400780c */ /* 0x000fe20003fa4270 */
[----:B------:R-:W-:Y:S01]  /*36e0*/  @P0 IMAD.MOV.U32 R20, RZ, RZ, R104 ;  /* 0x000000ffff140224 */ /* 0x000fe200078e0068 */
[----:B------:R-:W-:Y:S02]  /*36f0*/  BSSY B1, `(.L_x_73) ;  /* 0x000000b000017945 */ /* 0x000fe40003800000 */
[----:B------:R-:W-:-:S04]  /*3700*/  FMUL R21, R14, R91 ;  /* 0x0000005b0e157220 */ /* 0x000fc80000400000 */
[----:B------:R-:W-:-:S05]  /*3710*/  FFMA R21, R76, R90, R21 ;  /* 0x0000005a4c157223 */ /* 0x000fca0000000015 */
[----:B------:R-:W-:-:S04]  /*3720*/  F2FP.F16.F32.PACK_AB R21, RZ, R21 ;  /* 0x00000015ff15723e */ /* 0x000fc800000000ff */
[----:B------:R-:W-:Y:S01]  /*3730*/  PRMT R14, R21, 0x7610, R14 ;  /* 0x00007610150e7816 */ /* 0x000fe2000000000e */
[----:B------:R-:W-:-:S05]  /*3740*/  @P0 IMAD.MOV.U32 R21, RZ, RZ, R105 ;  /* 0x000000ffff150224 */ /* 0x000fca00078e0069 */
[----:B------:R1:W-:Y:S01]  /*3750*/  @P0 STG.E.U16 desc[UR38][R20.64+0x50], R14 ;  /* 0x0000500e14000986 */ /* 0x0003e2000c101526 */
[----:B------:R-:W-:Y:S02]  /*3760*/  ISETP.GT.AND P0, PT, R3, RZ, P5 ;  /* 0x000000ff0300720c */ /* 0x000fe40002f04270 */
[----:B-1----:R-:W-:-:S11]  /*3770*/  P2R R14, PR, RZ, 0x20 ;  /* 0x00000020ff0e7803 */ /* 0x002fd60000000000 */
[----:B------:R-:W-:Y:S05]  /*3780*/  @!P0 BRA `(.L_x_74) ;  /* 0x0000000000048947 */ /* 0x000fea0003800000 */
[----:B------:R1:W5:Y:S02]  /*3790*/  LDG.E.LTC128B.U16 R116, desc[UR38][R6.64+0x52] ;  /* 0x0000522606747981 */ /* 0x000364000c1e1520 */
.L_x_74:
[----:B------:R-:W-:Y:S05]  /*37a0*/  BSYNC B1 ;  /* 0x0000000000017941 */ /* 0x000fea0003800000 */
.L_x_73:
        /* <DEDUP_REMOVED lines=11> */
.L_x_76:
[----:B------:R-:W-:Y:S05]  /*3860*/  BSYNC B1 ;  /* 0x0000000000017941 */ /* 0x000fea0003800000 */
.L_x_75:
        /* <DEDUP_REMOVED lines=9> */
.L_x_78:
[----:B------:R-:W-:Y:S05]  /*3900*/  BSYNC B1 ;  /* 0x0000000000017941 */ /* 0x000fea0003800000 */
.L_x_77:
[----:B-----5:R-:W-:Y:S01]  /*3910*/  HADD2.F32 R14, -RZ, R116.H0_H0 ;  /* 0x20000074ff0e7230 */ /* 0x020fe20000004100 */
[----:B------:R-:W-:Y:S01]  /*3920*/  ISETP.GT.AND P3, PT, R4, 0x30, PT ;  /* 0x000000300400780c */ /* 0x000fe20003f64270 */
[----:B------:R-:W-:Y:S03]  /*3930*/  BSSY B1, `(.L_x_79) ;  /* 0x0000008000017945 */ /* 0x000fe60003800000 */
[----:B------:R-:W-:-:S04]  /*3940*/  FMUL R14, R14, R91 ;  /* 0x0000005b0e0e7220 */ /* 0x000fc80000400000 */
[----:B------:R-:W-:-:S05]  /*3950*/  FFMA R14, R79, R90, R14 ;  /* 0x0000005a4f0e7223 */ /* 0x000fca000000000e */
[----:B------:R-:W-:-:S05]  /*3960*/  F2FP.F16.F32.PACK_AB R14, RZ, R14 ;  /* 0x0000000eff0e723e */ /* 0x000fca00000000ff */
[----:B------:R0:W-:Y:S01]  /*3970*/  @P0 STG.E.U16 desc[UR38][R58.64+0x52], R14 ;  /* 0x0000520e3a000986 */ /* 0x0001e2000c101526 */
[----:B------:R-:W-:-:S13]  /*3980*/  ISETP.GT.AND P0, PT, R3, RZ, P3 ;  /* 0x000000ff0300720c */ /* 0x000fda0001f04270 */
[----:B0-----:R-:W-:Y:S05]  /*3990*/  @!P0 BRA `(.L_x_80) ;  /* 0x0000000000048947 */ /* 0x001fea0003800000 */
[----:B------:R0:W5:Y:S02]  /*39a0*/  LDG.E.LTC128B.U16 R116, desc[UR38][R6.64+0x60] ;  /* 0x0000602606747981 */ /* 0x000164000c1e1520 */
.L_x_80:
[----:B------:R-:W-:Y:S05]  /*39b0*/  BSYNC B1 ;  /* 0x0000000000017941 */ /* 0x000fea0003800000 */
.L_x_79:
        /* <DEDUP_REMOVED lines=13> */
.L_x_82:
[----:B------:R-:W-:Y:S05]  /*3a90*/  BSYNC B1 ;  /* 0x0000000000017941 */ /* 0x000fea0003800000 */
.L_x_81:
        /* <DEDUP_REMOVED lines=11> */
.L_x_84:
[----:B------:R-:W-:Y:S05]  /*3b50*/  BSYNC B1 ;  /* 0x0000000000017941 */ /* 0x000fea0003800000 */
.L_x_83:
        /* <DEDUP_REMOVED lines=9> */
.L_x_86:
[----:B------:R-:W-:Y:S05]  /*3bf0*/  BSYNC B1 ;  /* 0x0000000000017941 */ /* 0x000fea0003800000 */
.L_x_85:
        /* <DEDUP_REMOVED lines=10> */
.L_x_88:
[----:B------:R-:W-:Y:S05]  /*3ca0*/  BSYNC B1 ;  /* 0x0000000000017941 */ /* 0x000fea0003800000 */
.L_x_87:
        /* <DEDUP_REMOVED lines=8> */
[----:B------:R-:W-:-:S05]  /*3d30*/  IADD3 R20, P0, R15, R110, RZ ;  /* 0x0000006e0f147210 */ /* 0x000fca0007f1e0ff */
[----:B-1----:R-:W-:Y:S01]  /*3d40*/  IMAD.X R21, R5, 0x1, R111, P0 ;  /* 0x0000000105157824 */ /* 0x002fe200000e066f */
[----:B------:R-:W-:-:S05]  /*3d50*/  IADD3 R64, P0, R15, R110, RZ ;  /* 0x0000006e0f407210 */ /* 0x000fca0007f1e0ff */
[----:B------:R-:W-:Y:S01]  /*3d60*/  IMAD.X R65, R5, 0x1, R111, P0 ;  /* 0x0000000105417824 */ /* 0x000fe200000e066f */
[----:B------:R-:W-:-:S05]  /*3d70*/  IADD3 R14, P0, R15, R104, RZ ;  /* 0x000000680f0e7210 */ /* 0x000fca0007f1e0ff */
[----:B------:R-:W-:Y:S01]  /*3d80*/  IMAD.X R15, R5, 0x1, R105, P0 ;  /* 0x00000001050f7824 */ /* 0x000fe200000e0669 */
[----:B------:R-:W-:-:S04]  /*3d90*/  ISETP.GT.AND P0, PT, R4, 0x39, PT ;  /* 0x000000390400780c */ /* 0x000fc80003f04270 */
[----:B------:R-:W-:-:S13]  /*3da0*/  ISETP.GT.AND P4, PT, R3, RZ, P0 ;  /* 0x000000ff0300720c */ /* 0x000fda0000784270 */
[----:B------:R-:W-:Y:S05]  /*3db0*/  @!P4 BRA `(.L_x_90) ;  /* 0x000000000004c947 */ /* 0x000fea0003800000 */
[----:B------:R1:W5:Y:S02]  /*3dc0*/  LDG.E.LTC128B.U16 R116, desc[UR38][R6.64+0x72] ;  /* 0x0000722606747981 */ /* 0x000364000c1e1520 */
.L_x_90:
[----:B------:R-:W-:Y:S05]  /*3dd0*/  BSYNC B1 ;  /* 0x0000000000017941 */ /* 0x000fea0003800000 */
.L_x_89:
        /* <DEDUP_REMOVED lines=9> */
.L_x_92:
[----:B------:R-:W-:Y:S05]  /*3e70*/  BSYNC B1 ;  /* 0x0000000000017941 */ /* 0x000fea0003800000 */
.L_x_91:
        /* <DEDUP_REMOVED lines=9> */
.L_x_94:
[----:B------:R-:W-:Y:S05]  /*3f10*/  BSYNC B1 ;  /* 0x0000000000017941 */ /* 0x000fea0003800000 */
.L_x_93:
[----:B-----5:R-:W-:-:S05]  /*3f20*/  HADD2.F32 R4, -RZ, R116.H0_H0 ;  /* 0x20000074ff047230 */ /* 0x020fca0000004100 */
[----:B------:R-:W-:-:S04]  /*3f30*/  FMUL R4, R4, R91 ;  /* 0x0000005b04047220 */ /* 0x000fc80000400000 */
[----:B------:R-:W-:-:S05]  /*3f40*/  FFMA R4, R87, R90, R4 ;  /* 0x0000005a57047223 */ /* 0x000fca0000000004 */
[----:B------:R-:W-:-:S04]  /*3f50*/  F2FP.F16.F32.PACK_AB R4, RZ, R4 ;  /* 0x00000004ff04723e */ /* 0x000fc800000000ff */
[----:B-1-34-:R-:W-:-:S05]  /*3f60*/  PRMT R6, R4, 0x7610, R6 ;  /* 0x0000761004067816 */ /* 0x01afca0000000006 */
[----:B------:R1:W-:Y:S01]  /*3f70*/  @P4 STG.E.U16 desc[UR38][R58.64+0x72], R6 ;  /* 0x000072063a004986 */ /* 0x0003e2000c101526 */
[----:B------:R-:W-:-:S13]  /*3f80*/  ISETP.GT.AND P4, PT, R3, 0x80, P6 ;  /* 0x000000800300780c */ /* 0x000fda0003784270 */
[----:B------:R-:W3:Y:S01]  /*3f90*/  @P4 LDG.E.LTC128B.U16 R116, desc[UR38][R62.64] ;  /* 0x000000263e744981 */ /* 0x000ee2000c1e1520 */
[----:B------:R-:W-:Y:S01]  /*3fa0*/  BSSY B1, `(.L_x_95) ;  /* 0x000000a000017945 */ /* 0x000fe20003800000 */
[----:B---3--:R-:W-:-:S05]  /*3fb0*/  HADD2.F32 R4, -RZ, R116.H0_H0 ;  /* 0x20000074ff047230 */ /* 0x008fca0000004100 */
[----:B------:R-:W-:-:S04]  /*3fc0*/  FMUL R5, R4, R91 ;  /* 0x0000005b04057220 */ /* 0x000fc80000400000 */
[----:B------:R-:W-:-:S05]  /*3fd0*/  FFMA R5, R24, R90, R5 ;  /* 0x0000005a18057223 */ /* 0x000fca0000000005 */
[----:B------:R-:W-:-:S05]  /*3fe0*/  F2FP.F16.F32.PACK_AB R5, RZ, R5 ;  /* 0x00000005ff05723e */ /* 0x000fca00000000ff */
[----:B------:R1:W-:Y:S01]  /*3ff0*/  @P4 STG.E.U16 desc[UR38][R14.64], R5 ;  /* 0x000000050e004986 */ /* 0x0003e2000c101526 */
[----:B------:R-:W-:-:S04]  /*4000*/  ISETP.NE.AND P4, PT, R118, RZ, PT ;  /* 0x000000ff7600720c */ /* 0x000fc80003f85270 */
[----:B------:R-:W-:-:S13]  /*4010*/  ISETP.GT.AND P4, PT, R3, 0x80, P4 ;  /* 0x000000800300780c */ /* 0x000fda0002784270 */
[----:B-1----:R-:W-:Y:S05]  /*4020*/  @!P4 BRA `(.L_x_96) ;  /* 0x000000000004c947 */ /* 0x002fea0003800000 */
[----:B------:R1:W5:Y:S02]  /*4030*/  LDG.E.LTC128B.U16 R116, desc[UR38][R60.64+0x2] ;  /* 0x000002263c747981 */ /* 0x000364000c1e1520 */
.L_x_96:
[----:B------:R-:W-:Y:S05]  /*4040*/  BSYNC B1 ;  /* 0x0000000000017941 */ /* 0x000fea0003800000 */
.L_x_95:
[----:B-----5:R-:W-:Y:S01]  /*4050*/  HADD2.F32 R4, -RZ, R116.H0_H0 ;  /* 0x20000074ff047230 */ /* 0x020fe20000004100 */
[----:B------:R-:W-:Y:S01]  /*4060*/  ISETP.GT.AND P6, PT, R3, 0x88, P6 ;  /* 0x000000880300780c */ /* 0x000fe200037c4270 */
        /* <DEDUP_REMOVED lines=8> */
[----:B------:R-:W-:Y:S05]  /*40f0*/  @!P6 BRA `(.L_x_98) ;  /* 0x000000000004e947 */ /* 0x000fea0003800000 */
[----:B------:R4:W5:Y:S02]  /*4100*/  LDG.E.LTC128B.U16 R116, desc[UR38][R8.64] ;  /* 0x0000002608747981 */ /* 0x000964000c1e1520 */
.L_x_98:
[----:B------:R-:W-:Y:S05]  /*4110*/  BSYNC B1 ;  /* 0x0000000000017941 */ /* 0x000fea0003800000 */
.L_x_97:
[----:B---3-5:R-:W-:Y:S01]  /*4120*/  HADD2.F32 R4, -RZ, R116.H0_H0 ;  /* 0x20000074ff047230 */ /* 0x028fe20000004100 */
[----:B------:R-:W-:Y:S01]  /*4130*/  ISETP.NE.AND P4, PT, R118, RZ, PT ;  /* 0x000000ff7600720c */ /* 0x000fe20003f85270 */
[----:B------:R-:W-:Y:S03]  /*4140*/  BSSY B1, `(.L_x_99) ;  /* 0x0000008000017945 */ /* 0x000fe60003800000 */
[----:B------:R-:W-:Y:S01]  /*4150*/  FMUL R5, R4, R91 ;  /* 0x0000005b04057220 */ /* 0x000fe20000400000 */
[----:B------:R-:W-:-:S03]  /*4160*/  ISETP.GT.AND P4, PT, R3, 0x88, P4 ;  /* 0x000000880300780c */ /* 0x000fc60002784270 */
[----:B------:R-:W-:-:S05]  /*4170*/  FFMA R5, R26, R90, R5 ;  /* 0x0000005a1a057223 */ /* 0x000fca0000000005 */
[----:B------:R-:W-:-:S05]  /*4180*/  F2FP.F16.F32.PACK_AB R5, RZ, R5 ;  /* 0x00000005ff05723e */ /* 0x000fca00000000ff */
[----:B------:R3:W-:Y:S01]  /*4190*/  @P6 STG.E.U16 desc[UR38][R20.64], R5 ;  /* 0x0000000514006986 */ /* 0x0007e2000c101526 */
[----:B------:R-:W-:Y:S05]  /*41a0*/  @!P4 BRA `(.L_x_100) ;  /* 0x000000000004c947 */ /* 0x000fea0003800000 */
[----:B------:R0:W5:Y:S02]  /*41b0*/  LDG.E.LTC128B.U16 R116, desc[UR38][R12.64+0x2] ;  /* 0x000002260c747981 */ /* 0x000164000c1e1520 */
.L_x_100:
[----:B------:R-:W-:Y:S05]  /*41c0*/  BSYNC B1 ;  /* 0x0000000000017941 */ /* 0x000fea0003800000 */
.L_x_99:
[----:B-----5:R-:W-:Y:S01]  /*41d0*/  HADD2.F32 R4, -RZ, R116.H0_H0 ;  /* 0x20000074ff047230 */ /* 0x020fe20000004100 */
[----:B------:R-:W-:Y:S01]  /*41e0*/  ISETP.NE.AND P6, PT, R117, RZ, PT ;  /* 0x000000ff7500720c */ /* 0x000fe20003fc5270 */
[----:B------:R-:W-:Y:S03]  /*41f0*/  BSSY B1, `(.L_x_101) ;  /* 0x0000008000017945 */ /* 0x000fe60003800000 */
[----:B------:R-:W-:-:S04]  /*4200*/  FMUL R4, R4, R91 ;  /* 0x0000005b04047220 */ /* 0x000fc80000400000 */
[----:B------:R-:W-:-:S05]  /*4210*/  FFMA R4, R27, R90, R4 ;  /* 0x0000005a1b047223 */ /* 0x000fca0000000004 */
[----:B------:R-:W-:-:S05]  /*4220*/  F2FP.F16.F32.PACK_AB R4, RZ, R4 ;  /* 0x00000004ff04723e */ /* 0x000fca00000000ff */
[----:B------:R0:W-:Y:S01]  /*4230*/  @P4 STG.E.U16 desc[UR38][R64.64+0x2], R4 ;  /* 0x0000020440004986 */ /* 0x0001e2000c101526 */
[----:B------:R-:W-:-:S13]  /*4240*/  ISETP.GT.AND P4, PT, R3, 0x80, P6 ;  /* 0x000000800300780c */ /* 0x000fda0003784270 */
[----:B0-----:R-:W-:Y:S05]  /*4250*/  @!P4 BRA `(.L_x_102) ;  /* 0x000000000004c947 */ /* 0x001fea0003800000 */
[----:B------:R0:W5:Y:S02]  /*4260*/  LDG.E.LTC128B.U16 R116, desc[UR38][R60.64+0x10] ;  /* 0x000010263c747981 */ /* 0x000164000c1e1520 */
.L_x_102:
[----:B------:R-:W-:Y:S05]  /*4270*/  BSYNC B1 ;  /* 0x0000000000017941 */ /* 0x000fea0003800000 */
.L_x_101:
[----:B-----5:R-:W-:Y:S01]  /*4280*/  HADD2.F32 R4, -RZ, R116.H0_H0 ;  /* 0x20000074ff047230 */ /* 0x020fe20000004100 */
[----:B------:R-:W-:Y:S01]  /*4290*/  ISETP.NE.AND P6, PT, R119, RZ, PT ;  /* 0x000000ff7700720c */ /* 0x000fe20003fc5270 */
[----:B------:R-:W-:Y:S03]  /*42a0*/  BSSY B1, `(.L_x_103) ;  /* 0x000000b000017945 */ /* 0x000fe60003800000 */
[----:B---3--:R-:W-:Y:S01]  /*42b0*/  FMUL R5, R4, R91 ;  /* 0x0000005b04057220 */ /* 0x008fe20000400000 */
[----:B------:R-:W-:-:S03]  /*42c0*/  @P4 IMAD.MOV.U32 R4, RZ, RZ, R14 ;  /* 0x000000ffff044224 */ /* 0x000fc600078e000e */
[----:B------:R-:W-:-:S05]  /*42d0*/  FFMA R5, R28, R90, R5 ;  /* 0x0000005a1c057223 */ /* 0x000fca0000000005 */
[----:B------:R-:W-:-:S04]  /*42e0*/  F2FP.F16.F32.PACK_AB R5, RZ, R5 ;  /* 0x00000005ff05723e */ /* 0x000fc800000000ff */
[----:B------:R-:W-:Y:S01]  /*42f0*/  PRMT R6, R5, 0x7610, R6 ;  /* 0x0000761005067816 */ /* 0x000fe20000000006 */
[----:B------:R-:W-:-:S05]  /*4300*/  @P4 IMAD.MOV.U32 R5, RZ, RZ, R15 ;  /* 0x000000ffff054224 */ /* 0x000fca00078e000f */
[----:B------:R3:W-:Y:S01]  /*4310*/  @P4 STG.E.U16 desc[UR38][R4.64+0x10], R6 ;  /* 0x0000100604004986 */ /* 0x0007e2000c101526 */
[----:B------:R-:W-:-:S13]  /*4320*/  ISETP.GT.AND P4, PT, R3, 0x80, P6 ;  /* 0x000000800300780c */ /* 0x000fda0003784270 */
[----:B---3--:R-:W-:Y:S05]  /*4330*/  @!P4 BRA `(.L_x_104) ;  /* 0x000000000004c947 */ /* 0x008fea0003800000 */
[----:B------:R3:W5:Y:S02]  /*4340*/  LDG.E.LTC128B.U16 R116, desc[UR38][R60.64+0x12] ;  /* 0x000012263c747981 */ /* 0x000764000c1e1520 */
.L_x_104:
[----:B------:R-:W-:Y:S05]  /*4350*/  BSYNC B1 ;  /* 0x0000000000017941 */ /* 0x000fea0003800000 */
.L_x_103:
[----:B-----5:R-:W-:Y:S01]  /*4360*/  HADD2.F32 R4, -RZ, R116.H0_H0 ;  /* 0x20000074ff047230 */ /* 0x020fe20000004100 */
[----:B------:R-:W-:Y:S01]  /*4370*/  BSSY B1, `(.L_x_105) ;  /* 0x000000c000017945 */ /* 0x000fe20003800000 */
[----:B------:R-:W-:-:S03]  /*4380*/  @P4 IMAD.MOV.U32 R5, RZ, RZ, R15 ;  /* 0x000000ffff054224 */ /* 0x000fc600078e000f */
[----:B------:R-:W-:-:S04]  /*4390*/  FMUL R4, R4, R91 ;  /* 0x0000005b04047220 */ /* 0x000fc80000400000 */
[----:B------:R-:W-:-:S05]  /*43a0*/  FFMA R4, R29, R90, R4 ;  /* 0x0000005a1d047223 */ /* 0x000fca0000000004 */
[----:B------:R-:W-:-:S04]  /*43b0*/  F2FP.F16.F32.PACK_AB R4, RZ, R4 ;  /* 0x00000004ff04723e */ /* 0x000fc800000000ff */
[----:B------:R-:W-:Y:S01]  /*43c0*/  PRMT R6, R4, 0x7610, R6 ;  /* 0x0000761004067816 */ /* 0x000fe20000000006 */
[----:B------:R-:W-:-:S05]  /*43d0*/  @P4 IMAD.MOV.U32 R4, RZ, RZ, R14 ;  /* 0x000000ffff044224 */ /* 0x000fca00078e000e */
[----:B------:R0:W-:Y:S01]  /*43e0*/  @P4 STG.E.U16 desc[UR38][R4.64+0x12], R6 ;  /* 0x0000120604004986 */ /* 0x0001e2000c101526 */
[----:B------:R-:W-:-:S04]  /*43f0*/  ISETP.NE.AND P4, PT, R117, RZ, PT ;  /* 0x000000ff7500720c */ /* 0x000fc80003f85270 */
[----:B------:R-:W-:-:S13]  /*4400*/  ISETP.GT.AND P4, PT, R3, 0x88, P4 ;  /* 0x000000880300780c */ /* 0x000fda0002784270 */
[----:B0-----:R-:W-:Y:S05]  /*4410*/  @!P4 BRA `(.L_x_106) ;  /* 0x000000000004c947 */ /* 0x001fea0003800000 */
[----:B------:R0:W5:Y:S02]  /*4420*/  LDG.E.LTC128B.U16 R116, desc[UR38][R12.64+0x10] ;  /* 0x000010260c747981 */ /* 0x000164000c1e1520 */
.L_x_106:
[----:B------:R-:W-:Y:S05]  /*4430*/  BSYNC B1 ;  /* 0x0000000000017941 */ /* 0x000fea0003800000 */
.L_x_105:
        /* <DEDUP_REMOVED lines=9> */
.L_x_108:
[----:B------:R-:W-:Y:S05]  /*44d0*/  BSYNC B1 ;  /* 0x0000000000017941 */ /* 0x000fea0003800000 */
.L_x_107:
[----:B-----5:R-:W-:Y:S01]  /*44e0*/  HADD2.F32 R4, -RZ, R116.H0_H0 ;  /* 0x20000074ff047230 */ /* 0x020fe20000004100 */
[----:B------:R-:W-:Y:S01]  /*44f0*/  ISETP.NE.AND P6, PT, R120, RZ, PT ;  /* 0x000000ff7800720c */ /* 0x000fe20003fc5270 */
        /* <DEDUP_REMOVED lines=8> */
[----:B------:R-:W-:-:S13]  /*4580*/  ISETP.GT.AND P4, PT, R3, 0x80, P6 ;  /* 0x000000800300780c */ /* 0x000fda0003784270 */
[----:B0-----:R-:W-:Y:S05]  /*4590*/  @!P4 BRA `(.L_x_110) ;  /* 0x000000000004c947 */ /* 0x001fea0003800000 */
[----:B------:R0:W5:Y:S02]  /*45a0*/  LDG.E.LTC128B.U16 R116, desc[UR38][R60.64+0x20] ;  /* 0x000020263c747981 */ /* 0x000164000c1e1520 */
.L_x_110:
[----:B------:R-:W-:Y:S05]  /*45b0*/  BSYNC B1 ;  /* 0x0000000000017941 */ /* 0x000fea0003800000 */
.L_x_109:
[----:B-----5:R-:W-:Y:S01]  /*45c0*/  HADD2.F32 R4, -RZ, R116.H0_H0 ;  /* 0x20000074ff047230 */ /* 0x020fe20000004100 */
[----:B------:R-:W-:Y:S01]  /*45d0*/  ISETP.NE.AND P6, PT, R23, RZ, PT ;  /* 0x000000ff1700720c */ /* 0x000fe20003fc5270 */
[----:B------:R-:W-:Y:S03]  /*45e0*/  BSSY B1, `(.L_x_111) ;  /* 0x000000b000017945 */ /* 0x000fe60003800000 */
[----:B------:R-:W-:Y:S01]  /*45f0*/  FMUL R5, R4, R91 ;  /* 0x0000005b04057220 */ /* 0x000fe20000400000 */
[----:B------:R-:W-:-:S03]  /*4600*/  @P4 IMAD.MOV.U32 R4, RZ, RZ, R14 ;  /* 0x000000ffff044224 */ /* 0x000fc600078e000e */
        /* <DEDUP_REMOVED lines=8> */
.L_x_112:
[----:B------:R-:W-:Y:S05]  /*4690*/  BSYNC B1 ;  /* 0x0000000000017941 */ /* 0x000fea0003800000 */
.L_x_111:
        /* <DEDUP_REMOVED lines=13> */
.L_x_114:
[----:B------:R-:W-:Y:S05]  /*4770*/  BSYNC B1 ;  /* 0x0000000000017941 */ /* 0x000fea0003800000 */
.L_x_113:
[----:B-----5:R-:W-:Y:S01]  /*4780*/  HADD2.F32 R4, -RZ, R116.H0_H0 ;  /* 0x20000074ff047230 */ /* 0x020fe20000004100 */
[----:B------:R-:W-:Y:S04]  /*4790*/  BSSY B1, `(.L_x_115) ;  /* 0x000000b000017945 */ /* 0x000fe80003800000 */
        /* <DEDUP_REMOVED lines=10> */
.L_x_116:
[----:B------:R-:W-:Y:S05]  /*4840*/  BSYNC B1 ;  /* 0x0000000000017941 */ /* 0x000fea0003800000 */
.L_x_115:
        /* <DEDUP_REMOVED lines=13> */
.L_x_118:
[----:B------:R-:W-:Y:S05]  /*4920*/  BSYNC B1 ;  /* 0x0000000000017941 */ /* 0x000fea0003800000 */
.L_x_117:
        /* <DEDUP_REMOVED lines=13> */
.L_x_120:
[----:B------:R-:W-:Y:S05]  /*4a00*/  BSYNC B1 ;  /* 0x0000000000017941 */ /* 0x000fea0003800000 */
.L_x_119:
        /* <DEDUP_REMOVED lines=13> */
.L_x_122:
[----:B------:R-:W-:Y:S05]  /*4ae0*/  BSYNC B1 ;  /* 0x0000000000017941 */ /* 0x000fea0003800000 */
.L_x_121:
        /* <DEDUP_REMOVED lines=12> */
.L_x_124:
[----:B------:R-:W-:Y:S05]  /*4bb0*/  BSYNC B1 ;  /* 0x0000000000017941 */ /* 0x000fea0003800000 */
.L_x_123:
        /* <DEDUP_REMOVED lines=13> */
.L_x_126:
[----:B------:R-:W-:Y:S05]  /*4c90*/  BSYNC B1 ;  /* 0x0000000000017941 */ /* 0x000fea0003800000 */
.L_x_125:
        /* <DEDUP_REMOVED lines=13> */
.L_x_128:
[----:B------:R-:W-:Y:S05]  /*4d70*/  BSYNC B1 ;  /* 0x0000000000017941 */ /* 0x000fea0003800000 */
.L_x_127:
        /* <DEDUP_REMOVED lines=13> */
.L_x_130:
[----:B------:R-:W-:Y:S05]  /*4e50*/  BSYNC B1 ;  /* 0x0000000000017941 */ /* 0x000fea0003800000 */
.L_x_129:
        /* <DEDUP_REMOVED lines=12> */
.L_x_132:
[----:B------:R-:W-:Y:S05]  /*4f20*/  BSYNC B1 ;  /* 0x0000000000017941 */ /* 0x000fea0003800000 */
.L_x_131:
        /* <DEDUP_REMOVED lines=13> */
.L_x_134:
[----:B------:R-:W-:Y:S05]  /*5000*/  BSYNC B1 ;  /* 0x0000000000017941 */ /* 0x000fea0003800000 */
.L_x_133:
        /* <DEDUP_REMOVED lines=12> */
.L_x_136:
[----:B------:R-:W-:Y:S05]  /*50d0*/  BSYNC B1 ;  /* 0x0000000000017941 */ /* 0x000fea0003800000 */
.L_x_135:
        /* <DEDUP_REMOVED lines=12> */
.L_x_138:
[----:B------:R-:W-:Y:S05]  /*51a0*/  BSYNC B1 ;  /* 0x0000000000017941 */ /* 0x000fea0003800000 */
.L_x_137:
[----:B-----5:R-:W-:Y:S01]  /*51b0*/  HADD2.F32 R4, -RZ, R116.H0_H0 ;  /* 0x20000074ff047230 */ /* 0x020fe20000004100 */
[----:B------:R-:W-:Y:S01]  /*51c0*/  ISETP.GT.AND P5, PT, R3, 0x88, P5 ;  /* 0x000000880300780c */ /* 0x000fe20002fa4270 */
        /* <DEDUP_REMOVED lines=8> */
[----:B------:R-:W-:Y:S05]  /*5250*/  @!P5 BRA `(.L_x_140) ;  /* 0x000000000004d947 */ /* 0x000fea0003800000 */
[----:B------:R0:W5:Y:S02]  /*5260*/  LDG.E.LTC128B.U16 R116, desc[UR38][R12.64+0x52] ;  /* 0x000052260c747981 */ /* 0x000164000c1e1520 */
.L_x_140:
[----:B------:R-:W-:Y:S05]  /*5270*/  BSYNC B1 ;  /* 0x0000000000017941 */ /* 0x000fea0003800000 */
.L_x_139:
[----:B0----5:R-:W-:Y:S01]  /*5280*/  HADD2.F32 R4, -RZ, R116.H0_H0 ;  /* 0x20000074ff047230 */ /* 0x021fe20000004100 */
        /* <DEDUP_REMOVED lines=11> */
.L_x_142:
[----:B------:R-:W-:Y:S05]  /*5340*/  BSYNC B1 ;  /* 0x0000000000017941 */ /* 0x000fea0003800000 */
.L_x_141:
[----:B0----5:R-:W-:Y:S01]  /*5350*/  HADD2.F32 R4, -RZ, R116.H0_H0 ;  /* 0x20000074ff047230 */ /* 0x021fe20000004100 */
        /* <DEDUP_REMOVED lines=11> */
.L_x_144:
[----:B------:R-:W-:Y:S05]  /*5410*/  BSYNC B1 ;  /* 0x0000000000017941 */ /* 0x000fea0003800000 */
.L_x_143:
        /* <DEDUP_REMOVED lines=12> */
.L_x_146:
[----:B------:R-:W-:Y:S05]  /*54e0*/  BSYNC B1 ;  /* 0x0000000000017941 */ /* 0x000fea0003800000 */
.L_x_145:
        /* <DEDUP_REMOVED lines=12> */
.L_x_148:
[----:B------:R-:W-:Y:S05]  /*55b0*/  BSYNC B1 ;  /* 0x0000000000017941 */ /* 0x000fea0003800000 */
.L_x_147:
        /* <DEDUP_REMOVED lines=12> */
.L_x_150:
[----:B------:R-:W-:Y:S05]  /*5680*/  BSYNC B1 ;  /* 0x0000000000017941 */ /* 0x000fea0003800000 */
.L_x_149:
        /* <DEDUP_REMOVED lines=12> */
.L_x_152:
[----:B------:R-:W-:Y:S05]  /*5750*/  BSYNC B1 ;  /* 0x0000000000017941 */ /* 0x000fea0003800000 */
.L_x_151:
        /* <DEDUP_REMOVED lines=9> */
.L_x_154:
[----:B------:R-:W-:Y:S05]  /*57f0*/  BSYNC B1 ;  /* 0x0000000000017941 */ /* 0x000fea0003800000 */
.L_x_153:
        /* <DEDUP_REMOVED lines=12> */
.L_x_156:
[----:B------:R-:W-:Y:S05]  /*58c0*/  BSYNC B1 ;  /* 0x0000000000017941 */ /* 0x000fea0003800000 */
.L_x_155:
[----:B------:R-:W-:Y:S05]  /*58d0*/  @!P0 BRA `(.L_x_157) ;  /* 0x0000001400848947 */ /* 0x000fea0003800000 */
[----:B-----5:R-:W-:-:S05]  /*58e0*/  HADD2.F32 R116, -RZ, R116.H0_H0 ;  /* 0x20000074ff747230 */ /* 0x020fca0000004100 */
[----:B------:R-:W-:-:S04]  /*58f0*/  FMUL R116, R116, R91 ;  /* 0x0000005b74747220 */ /* 0x000fc80000400000 */
[----:B------:R-:W-:-:S05]  /*5900*/  FFMA R116, R55, R90, R116 ;  /* 0x0000005a37747223 */ /* 0x000fca0000000074 */
[----:B------:R-:W-:-:S05]  /*5910*/  F2FP.F16.F32.PACK_AB R116, RZ, R116 ;  /* 0x00000074ff74723e */ /* 0x000fca00000000ff */
[----:B------:R0:W-:Y:S01]  /*5920*/  STG.E.U16 desc[UR38][R10.64+0x72], R116 ;  /* 0x000072740a007986 */ /* 0x0001e2000c101526 */
[----:B------:R-:W-:Y:S05]  /*5930*/  BRA `(.L_x_157) ;  /* 0x00000014006c7947 */ /* 0x000fea0003800000 */
.L_x_34:
[----:B------:R-:W-:Y:S01]  /*5940*/  ULDC.64 UR4, c[0x0][0x5c0] ;  /* 0x0001700000047ab9 */ /* 0x000fe20000000a00 */
[-C--:B------:R-:W-:Y:S01]  /*5950*/  FMUL R56, R56, R90.reuse ;  /* 0x0000005a38387220 */ /* 0x080fe20000400000 */
[----:B------:R-:W-:Y:S01]  /*5960*/  LEA R10, P1, R112, UR4, 0x1 ;  /* 0x00000004700a7c11 */ /* 0x000fe2000f8208ff */
[----:B------:R-:W-:Y:S01]  /*5970*/  IMAD.SHL.U32 R7, R92, 0x2, RZ ;  /* 0x000000025c077824 */ /* 0x000fe200078e00ff */
[----:B------:R-:W-:Y:S01]  /*5980*/  ISETP.GT.AND P3, PT, R4, 0x1, PT ;  /* 0x000000010400780c */ /* 0x000fe20003f64270 */
[----:B------:R-:W-:Y:S01]  /*5990*/  FMUL R57, R57, R90 ;  /* 0x0000005a39397220 */ /* 0x000fe20000400000 */
[----:B------:R-:W-:Y:S01]  /*59a0*/  F2FP.F16.F32.PACK_AB R56, RZ, R56 ;  /* 0x00000038ff38723e */ /* 0x000fe200000000ff */
[-C--:B------:R-:W-:Y:S01]  /*59b0*/  FMUL R58, R58, R90.reuse ;  /* 0x0000005a3a3a7220 */ /* 0x080fe20000400000 */
[----:B------:R-:W-:Y:S01]  /*59c0*/  LEA.HI.X R11, R112, UR5, R105, 0x1, P1 ;  /* 0x00000005700b7c11 */ /* 0x000fe200088f0c69 */
[-C--:B------:R-:W-:Y:S01]  /*59d0*/  FMUL R59, R59, R90.reuse ;  /* 0x0000005a3b3b7220 */ /* 0x080fe20000400000 */
[----:B------:R-:W-:Y:S01]  /*59e0*/  ISETP.GT.AND P1, PT, R3, RZ, P3 ;  /* 0x000000ff0300720c */ /* 0x000fe20001f24270 */
[----:B------:R-:W-:Y:S01]  /*59f0*/  IMAD.SHL.U32 R23, R93, 0x2, RZ ;  /* 0x000000025d177824 */ /* 0x000fe200078e00ff */
[----:B------:R-:W-:Y:S01]  /*5a00*/  ISETP.GT.AND P2, PT, R3, 0x8, P6 ;  /* 0x000000080300780c */ /* 0x000fe20003744270 */
[----:B------:R-:W-:Y:S01]  /*5a10*/  @P0 STG.E.U16 desc[UR38][R10.64], R56 ;  /* 0x000000380a000986 */ /* 0x000fe2000c101526 */
[----:B------:R-:W-:Y:S01]  /*5a20*/  SHF.L.U64.HI R5, R92, 0x1, R95 ;  /* 0x000000015c057819 */ /* 0x000fe2000001025f */
[----:B------:R-:W-:Y:S01]  /*5a30*/  FMUL R60, R60, R90 ;  /* 0x0000005a3c3c7220 */ /* 0x000fe20000400000 */
[----:B------:R-:W-:Y:S01]  /*5a40*/  IADD3 R8, P0, R7, R10, RZ ;  /* 0x0000000a07087210 */ /* 0x000fe20007f1e0ff */
[-C--:B------:R-:W-:Y:S01]  /*5a50*/  FMUL R61, R61, R90.reuse ;  /* 0x0000005a3d3d7220 */ /* 0x080fe20000400000 */
[----:B------:R-:W-:Y:S01]  /*5a60*/  F2FP.F16.F32.PACK_AB R57, RZ, R57 ;  /* 0x00000039ff39723e */ /* 0x000fe200000000ff */
[----:B------:R-:W-:Y:S01]  /*5a70*/  FMUL R63, R63, R90 ;  /* 0x0000005a3f3f7220 */ /* 0x000fe20000400000 */
[----:B------:R-:W-:Y:S01]  /*5a80*/  F2FP.F16.F32.PACK_AB R58, RZ, R58 ;  /* 0x0000003aff3a723e */ /* 0x000fe200000000ff */
[----:B------:R-:W-:Y:S01]  /*5a90*/  IMAD.X R9, R5, 0x1, R11, P0 ;  /* 0x0000000105097824 */ /* 0x000fe200000e060b */
[----:B------:R-:W-:Y:S01]  /*5aa0*/  ISETP.GT.AND P0, PT, R3, 0x8, P3 ;  /* 0x000000080300780c */ /* 0x000fe20001f04270 */
[----:B------:R-:W-:Y:S01]  /*5ab0*/  @P1 STG.E.U16 desc[UR38][R10.64+0x2], R57 ;  /* 0x000002390a001986 */ /* 0x000fe2000c101526 */
[----:B------:R-:W-:Y:S01]  /*5ac0*/  F2FP.F16.F32.PACK_AB R59, RZ, R59 ;  /* 0x0000003bff3b723e */ /* 0x000fe200000000ff */
[----:B------:R-:W-:Y:S01]  /*5ad0*/  FMUL R62, R62, R90 ;  /* 0x0000005a3e3e7220 */ /* 0x000fe20000400000 */
[----:B------:R-:W-:Y:S01]  /*5ae0*/  SHF.L.U64.HI R13, R93, 0x1, R94 ;  /* 0x000000015d0d7819 */ /* 0x000fe2000001025e */
[----:B------:R-:W-:Y:S01]  /*5af0*/  @P2 STG.E.U16 desc[UR38][R8.64], R58 ;  /* 0x0000003a08002986 */ /* 0x000fe2000c101526 */
[----:B------:R-:W-:Y:S01]  /*5b00*/  IADD3 R6, P1, P2, R23, R10, R7 ;  /* 0x0000000a17067210 */ /* 0x000fe20007a3e007 */
[-C--:B------:R-:W-:Y:S01]  /*5b10*/  FMUL R64, R64, R90.reuse ;  /* 0x0000005a40407220 */ /* 0x080fe20000400000 */
[C---:B------:R-:W-:Y:S01]  /*5b20*/  ISETP.GT.AND P4, PT, R4.reuse, 0x8, PT ;  /* 0x000000080400780c */ /* 0x040fe20003f84270 */
[-C--:B------:R-:W-:Y:S01]  /*5b30*/  FMUL R65, R65, R90.reuse ;  /* 0x0000005a41417220 */ /* 0x080fe20000400000 */
[----:B------:R-:W-:Y:S01]  /*5b40*/  ISETP.GT.AND P3, PT, R4, 0x9, PT ;  /* 0x000000090400780c */ /* 0x000fe20003f64270 */
[-C--:B------:R-:W-:Y:S01]  /*5b50*/  FMUL R66, R66, R90.reuse ;  /* 0x0000005a42427220 */ /* 0x080fe20000400000 */
[----:B------:R-:W-:Y:S01]  /*5b60*/  IADD3.X R7, R13, R11, R5, P1, P2 ;  /* 0x0000000b0d077210 */ /* 0x000fe20000fe4405 */
[----:B------:R-:W-:Y:S01]  /*5b70*/  @P0 STG.E.U16 desc[UR38][R8.64+0x2], R59 ;  /* 0x0000023b08000986 */ /* 0x000fe2000c101526 */
[----:B------:R-:W-:Y:S01]  /*5b80*/  ISETP.GT.AND P1, PT, R3, RZ, P4 ;  /* 0x000000ff0300720c */ /* 0x000fe20002724270 */
[-C--:B------:R-:W-:Y:S01]  /*5b90*/  FMUL R67, R67, R90.reuse ;  /* 0x0000005a43437220 */ /* 0x080fe20000400000 */
[----:B------:R-:W-:Y:S01]  /*5ba0*/  ISETP.GT.AND P0, PT, R3, RZ, P3 ;  /* 0x000000ff0300720c */ /* 0x000fe20001f04270 */
[----:B------:R-:W-:Y:S01]  /*5bb0*/  FMUL R68, R68, R90 ;  /* 0x0000005a44447220 */ /* 0x000fe20000400000 */
[----:B------:R-:W-:Y:S01]  /*5bc0*/  F2FP.F16.F32.PACK_AB R60, RZ, R60 ;  /* 0x0000003cff3c723e */ /* 0x000fe200000000ff */
[-C--:B------:R-:W-:Y:S01]  /*5bd0*/  FMUL R69, R69, R90.reuse ;  /* 0x0000005a45457220 */ /* 0x080fe20000400000 */
[----:B------:R-:W-:Y:S01]  /*5be0*/  F2FP.F16.F32.PACK_AB R61, RZ, R61 ;  /* 0x0000003dff3d723e */ /* 0x000fe200000000ff */
[-C--:B------:R-:W-:Y:S01]  /*5bf0*/  FMUL R70, R70, R90.reuse ;  /* 0x0000005a46467220 */ /* 0x080fe20000400000 */
[----:B------:R-:W-:Y:S01]  /*5c00*/  F2FP.F16.F32.PACK_AB R63, RZ, R63 ;  /* 0x0000003fff3f723e */ /* 0x000fe200000000ff */
[----:B------:R-:W-:Y:S01]  /*5c10*/  FMUL R71, R71, R90 ;  /* 0x0000005a47477220 */ /* 0x000fe20000400000 */
[----:B------:R-:W-:Y:S01]  /*5c20*/  F2FP.F16.F32.PACK_AB R62, RZ, R62 ;  /* 0x0000003eff3e723e */ /* 0x000fe200000000ff */
[----:B------:R-:W-:Y:S01]  /*5c30*/  FMUL R72, R72, R90 ;  /* 0x0000005a48487220 */ /* 0x000fe20000400000 */
[----:B------:R-:W-:Y:S01]  /*5c40*/  F2FP.F16.F32.PACK_AB R64, RZ, R64 ;  /* 0x00000040ff40723e */ /* 0x000fe200000000ff */
[----:B------:R-:W-:Y:S01]  /*5c50*/  @P1 STG.E.U16 desc[UR38][R10.64+0x10], R60 ;  /* 0x0000103c0a001986 */ /* 0x000fe2000c101526 */
[----:B------:R-:W-:Y:S01]  /*5c60*/  ISETP.GT.AND P1, PT, R3, 0x8, P4 ;  /* 0x000000080300780c */ /* 0x000fe20002724270 */
[-C--:B------:R-:W-:Y:S01]  /*5c70*/  FMUL R73, R73, R90.reuse ;  /* 0x0000005a49497220 */ /* 0x080fe20000400000 */
[----:B------:R-:W-:Y:S01]  /*5c80*/  ISETP.GT.AND P2, PT, R4, 0x11, PT ;  /* 0x000000110400780c */ /* 0x000fe20003f44270 */
[----:B------:R-:W-:Y:S01]  /*5c90*/  @P0 STG.E.U16 desc[UR38][R10.64+0x12], R61 ;  /* 0x0000123d0a000986 */ /* 0x000fe2000c101526 */
[----:B------:R-:W-:Y:S01]  /*5ca0*/  ISETP.GT.AND P0, PT, R3, 0x8, P3 ;  /* 0x000000080300780c */ /* 0x000fe20001f04270 */
[-C--:B------:R-:W-:Y:S01]  /*5cb0*/  FMUL R74, R74, R90.reuse ;  /* 0x0000005a4a4a7220 */ /* 0x080fe20000400000 */
[----:B------:R-:W-:Y:S01]  /*5cc0*/  ISETP.GT.AND P3, PT, R4, 0x10, PT ;  /* 0x000000100400780c */ /* 0x000fe20003f64270 */
[-C--:B------:R-:W-:Y:S01]  /*5cd0*/  FMUL R75, R75, R90.reuse ;  /* 0x0000005a4b4b7220 */ /* 0x080fe20000400000 */
[----:B------:R-:W-:Y:S01]  /*5ce0*/  F2FP.F16.F32.PACK_AB R65, RZ, R65 ;  /* 0x00000041ff41723e */ /* 0x000fe200000000ff */
[----:B------:R-:W-:Y:S01]  /*5cf0*/  FMUL R76, R76, R90 ;  /* 0x0000005a4c4c7220 */ /* 0x000fe20000400000 */
[----:B------:R-:W-:Y:S01]  /*5d00*/  F2FP.F16.F32.PACK_AB R66, RZ, R66 ;  /* 0x00000042ff42723e */ /* 0x000fe200000000ff */
[----:B------:R-:W-:Y:S01]  /*5d10*/  FMUL R77, R77, R90 ;  /* 0x0000005a4d4d7220 */ /* 0x000fe20000400000 */
[----:B------:R-:W-:Y:S01]  /*5d20*/  F2FP.F16.F32.PACK_AB R67, RZ, R67 ;  /* 0x00000043ff43723e */ /* 0x000fe200000000ff */
[----:B------:R-:W-:Y:S01]  /*5d30*/  @P1 STG.E.U16 desc[UR38][R8.64+0x10], R62 ;  /* 0x0000103e08001986 */ /* 0x000fe2000c101526 */
[----:B------:R-:W-:Y:S01]  /*5d40*/  F2FP.F16.F32.PACK_AB R68, RZ, R68 ;  /* 0x00000044ff44723e */ /* 0x000fe200000000ff */
[-C--:B------:R-:W-:Y:S01]  /*5d50*/  FMUL R78, R78, R90.reuse ;  /* 0x0000005a4e4e7220 */ /* 0x080fe20000400000 */
[----:B------:R-:W-:Y:S01]  /*5d60*/  ISETP.GT.AND P1, PT, R4, 0x19, PT ;  /* 0x000000190400780c */ /* 0x000fe20003f24270 */
[----:B------:R-:W-:Y:S01]  /*5d70*/  @P0 STG.E.U16 desc[UR38][R8.64+0x12], R63 ;  /* 0x0000123f08000986 */ /* 0x000fe2000c101526 */
[----:B------:R-:W-:Y:S01]  /*5d80*/  ISETP.GT.AND P0, PT, R3, RZ, P3 ;  /* 0x000000ff0300720c */ /* 0x000fe20001f04270 */
[-C--:B------:R-:W-:Y:S01]  /*5d90*/  FMUL R79, R79, R90.reuse ;  /* 0x0000005a4f4f7220 */ /* 0x080fe20000400000 */
[----:B------:R-:W-:Y:S01]  /*5da0*/  F2FP.F16.F32.PACK_AB R69, RZ, R69 ;  /* 0x00000045ff45723e */ /* 0x000fe200000000ff */
[----:B------:R-:W-:Y:S01]  /*5db0*/  FMUL R80, R80, R90 ;  /* 0x0000005a50507220 */ /* 0x000fe20000400000 */
[----:B------:R-:W-:Y:S01]  /*5dc0*/  F2FP.F16.F32.PACK_AB R70, RZ, R70 ;  /* 0x00000046ff46723e */ /* 0x000fe200000000ff */
        /* <DEDUP_REMOVED lines=8> */
[----:B------:R-:W-:Y:S01]  /*5e50*/  @P0 STG.E.U16 desc[UR38][R10.64+0x20], R64 ;  /* 0x000020400a000986 */ /* 0x000fe2000c101526 */
[----:B------:R-:W-:Y:S01]  /*5e60*/  ISETP.GT.AND P0, PT, R3, RZ, P2 ;  /* 0x000000ff0300720c */ /* 0x000fe20001704270 */
[-C--:B------:R-:W-:Y:S01]  /*5e70*/  FMUL R85, R85, R90.reuse ;  /* 0x0000005a55557220 */ /* 0x080fe20000400000 */
[----:B------:R-:W-:Y:S01]  /*5e80*/  F2FP.F16.F32.PACK_AB R75, RZ, R75 ;  /* 0x0000004bff4b723e */ /* 0x000fe200000000ff */
[-C--:B------:R-:W-:Y:S01]  /*5e90*/  FMUL R86, R86, R90.reuse ;  /* 0x0000005a56567220 */ /* 0x080fe20000400000 */
[----:B------:R-:W-:Y:S01]  /*5ea0*/  ISETP.GT.AND P5, PT, R4, 0x28, PT ;  /* 0x000000280400780c */ /* 0x000fe20003fa4270 */
[----:B------:R-:W-:Y:S01]  /*5eb0*/  FMUL R87, R87, R90 ;  /* 0x0000005a57577220 */ /* 0x000fe20000400000 */
[----:B------:R-:W-:Y:S01]  /*5ec0*/  F2FP.F16.F32.PACK_AB R76, RZ, R76 ;  /* 0x0000004cff4c723e */ /* 0x000fe200000000ff */
[-C--:B------:R-:W-:Y:S01]  /*5ed0*/  FMUL R24, R24, R90.reuse ;  /* 0x0000005a18187220 */ /* 0x080fe20000400000 */
[----:B------:R-:W-:Y:S01]  /*5ee0*/  ISETP.GT.AND P4, PT, R4, 0x29, PT ;  /* 0x000000290400780c */ /* 0x000fe20003f84270 */
[-C--:B------:R-:W-:Y:S01]  /*5ef0*/  FMUL R25, R25, R90.reuse ;  /* 0x0000005a19197220 */ /* 0x080fe20000400000 */
[----:B------:R-:W-:Y:S01]  /*5f00*/  F2FP.F16.F32.PACK_AB R77, RZ, R77 ;  /* 0x0000004dff4d723e */ /* 0x000fe200000000ff */
[----:B------:R-:W-:Y:S01]  /*5f10*/  FMUL R26, R26, R90 ;  /* 0x0000005a1a1a7220 */ /* 0x000fe20000400000 */
[----:B------:R-:W-:Y:S01]  /*5f20*/  F2FP.F16.F32.PACK_AB R78, RZ, R78 ;  /* 0x0000004eff4e723e */ /* 0x000fe200000000ff */
[----:B------:R-:W-:Y:S01]  /*5f30*/  @P0 STG.E.U16 desc[UR38][R10.64+0x22], R65 ;  /* 0x000022410a000986 */ /* 0x000fe2000c101526 */
[----:B------:R-:W-:Y:S01]  /*5f40*/  ISETP.GT.AND P0, PT, R3, 0x8, P3 ;  /* 0x000000080300780c */ /* 0x000fe20001f04270 */
[-C--:B------:R-:W-:Y:S01]  /*5f50*/  FMUL R27, R27, R90.reuse ;  /* 0x0000005a1b1b7220 */ /* 0x080fe20000400000 */
[----:B------:R-:W-:Y:S01]  /*5f60*/  F2FP.F16.F32.PACK_AB R79, RZ, R79 ;  /* 0x0000004fff4f723e */ /* 0x000fe200000000ff */
[-C--:B------:R-:W-:Y:S01]  /*5f70*/  FMUL R28, R28, R90.reuse ;  /* 0x0000005a1c1c7220 */ /* 0x080fe20000400000 */
[----:B------:R-:W-:Y:S01]  /*5f80*/  ISETP.GT.AND P3, PT, R4, 0x30, PT ;  /* 0x000000300400780c */ /* 0x000fe20003f64270 */
        /* <DEDUP_REMOVED lines=8> */
[----:B------:R-:W-:Y:S01]  /*6010*/  @P0 STG.E.U16 desc[UR38][R8.64+0x20], R66 ;  /* 0x0000204208000986 */ /* 0x000fe2000c101526 */
[----:B------:R-:W-:Y:S01]  /*6020*/  ISETP.GT.AND P0, PT, R3, 0x8, P2 ;  /* 0x000000080300780c */ /* 0x000fe20001704270 */
[-C--:B------:R-:W-:Y:S01]  /*6030*/  FMUL R33, R33, R90.reuse ;  /* 0x0000005a21217220 */ /* 0x080fe20000400000 */
[----:B------:R-:W-:Y:S01]  /*6040*/  ISETP.GT.AND P2, PT, R4, 0x18, PT ;  /* 0x000000180400780c */ /* 0x000fe20003f44270 */
[----:B------:R-:W-:Y:S01]  /*6050*/  FMUL R34, R34, R90 ;  /* 0x0000005a22227220 */ /* 0x000fe20000400000 */
[----:B------:R-:W-:Y:S01]  /*6060*/  F2FP.F16.F32.PACK_AB R84, RZ, R84 ;  /* 0x00000054ff54723e */ /* 0x000fe200000000ff */
[-C--:B------:R-:W-:Y:S01]  /*6070*/  FMUL R35, R35, R90.reuse ;  /* 0x0000005a23237220 */ /* 0x080fe20000400000 */
[----:B------:R-:W-:Y:S01]  /*6080*/  P2R R5, PR, RZ, 0x20 ;  /* 0x00000020ff057803 */ /* 0x000fe20000000000 */
[-C--:B------:R-:W-:Y:S01]  /*6090*/  FMUL R36, R36, R90.reuse ;  /* 0x0000005a24247220 */ /* 0x080fe20000400000 */
[----:B------:R-:W-:Y:S01]  /*60a0*/  F2FP.F16.F32.PACK_AB R85, RZ, R85 ;  /* 0x00000055ff55723e */ /* 0x000fe200000000ff */
[----:B------:R-:W-:Y:S01]  /*60b0*/  FMUL R37, R37, R90 ;  /* 0x0000005a25257220 */ /* 0x000fe20000400000 */
[----:B------:R-:W-:Y:S01]  /*60c0*/  F2FP.F16.F32.PACK_AB R86, RZ, R86 ;  /* 0x00000056ff56723e */ /* 0x000fe200000000ff */
[-C--:B------:R-:W-:Y:S01]  /*60d0*/  FMUL R38, R38, R90.reuse ;  /* 0x0000005a26267220 */ /* 0x080fe20000400000 */
[----:B------:R-:W-:Y:S01]  /*60e0*/  F2FP.F16.F32.PACK_AB R87, RZ, R87 ;  /* 0x00000057ff57723e */ /* 0x000fe200000000ff */
[----:B------:R-:W-:Y:S01]  /*60f0*/  @P0 STG.E.U16 desc[UR38][R8.64+0x22], R67 ;  /* 0x0000224308000986 */ /* 0x000fe2000c101526 */
[----:B------:R-:W-:Y:S01]  /*6100*/  ISETP.GT.AND P0, PT, R3, RZ, P2 ;  /* 0x000000ff0300720c */ /* 0x000fe20001704270 */
        /* <DEDUP_REMOVED lines=36> */
[----:B------:R-:W-:Y:S01]  /*6350*/  FMUL R55, R55, R90 ;  /* 0x0000005a37377220 */ /* 0x000fe20000400000 */
[----:B------:R-:W-:-:S02]  /*6360*/  F2FP.F16.F32.PACK_AB R39, RZ, R39 ;  /* 0x00000027ff27723e */ /* 0x000fc400000000ff */
[----:B------:R-:W-:Y:S01]  /*6370*/  F2FP.F16.F32.PACK_AB R40, RZ, R40 ;  /* 0x00000028ff28723e */ /* 0x000fe200000000ff */
[----:B------:R-:W-:Y:S01]  /*6380*/  @P0 STG.E.U16 desc[UR38][R8.64+0x30], R70 ;  /* 0x0000304608000986 */ /* 0x000fe2000c101526 */
[----:B------:R-:W-:Y:S02]  /*6390*/  ISETP.GT.AND P0, PT, R3, 0x8, P1 ;  /* 0x000000080300780c */ /* 0x000fe40000f04270 */
[----:B------:R-:W-:Y:S02]  /*63a0*/  ISETP.GT.AND P1, PT, R4, 0x21, PT ;  /* 0x000000210400780c */ /* 0x000fe40003f24270 */
[----:B------:R-:W-:Y:S02]  /*63b0*/  F2FP.F16.F32.PACK_AB R41, RZ, R41 ;  /* 0x00000029ff29723e */ /* 0x000fe400000000ff */
[----:B------:R-:W-:Y:S02]  /*63c0*/  F2FP.F16.F32.PACK_AB R42, RZ, R42 ;  /* 0x0000002aff2a723e */ /* 0x000fe400000000ff */
[----:B------:R-:W-:-:S02]  /*63d0*/  F2FP.F16.F32.PACK_AB R43, RZ, R43 ;  /* 0x0000002bff2b723e */ /* 0x000fc400000000ff */
[----:B------:R-:W-:Y:S02]  /*63e0*/  F2FP.F16.F32.PACK_AB R44, RZ, R44 ;  /* 0x0000002cff2c723e */ /* 0x000fe400000000ff */
[----:B------:R-:W-:Y:S01]  /*63f0*/  F2FP.F16.F32.PACK_AB R45, RZ, R45 ;  /* 0x0000002dff2d723e */ /* 0x000fe200000000ff */
[----:B------:R-:W-:Y:S01]  /*6400*/  @P0 STG.E.U16 desc[UR38][R8.64+0x32], R71 ;  /* 0x0000324708000986 */ /* 0x000fe2000c101526 */
[----:B------:R-:W-:Y:S02]  /*6410*/  ISETP.GT.AND P0, PT, R3, RZ, P2 ;  /* 0x000000ff0300720c */ /* 0x000fe40001704270 */
[----:B------:R-:W-:Y:S02]  /*6420*/  F2FP.F16.F32.PACK_AB R46, RZ, R46 ;  /* 0x0000002eff2e723e */ /* 0x000fe400000000ff */
[----:B------:R-:W-:Y:S02]  /*6430*/  F2FP.F16.F32.PACK_AB R47, RZ, R47 ;  /* 0x0000002fff2f723e */ /* 0x000fe400000000ff */
[----:B------:R-:W-:-:S02]  /*6440*/  F2FP.F16.F32.PACK_AB R48, RZ, R48 ;  /* 0x00000030ff30723e */ /* 0x000fc400000000ff */
[----:B------:R-:W-:Y:S02]  /*6450*/  F2FP.F16.F32.PACK_AB R49, RZ, R49 ;  /* 0x00000031ff31723e */ /* 0x000fe400000000ff */
[----:B------:R-:W-:Y:S02]  /*6460*/  F2FP.F16.F32.PACK_AB R50, RZ, R50 ;  /* 0x00000032ff32723e */ /* 0x000fe400000000ff */
[----:B------:R-:W-:Y:S01]  /*6470*/  F2FP.F16.F32.PACK_AB R51, RZ, R51 ;  /* 0x00000033ff33723e */ /* 0x000fe200000000ff */
[----:B------:R-:W-:Y:S01]  /*6480*/  @P0 STG.E.U16 desc[UR38][R10.64+0x40], R72 ;  /* 0x000040480a000986 */ /* 0x000fe2000c101526 */
[----:B------:R-:W-:Y:S02]  /*6490*/  ISETP.GT.AND P0, PT, R3, RZ, P1 ;  /* 0x000000ff0300720c */ /* 0x000fe40000f04270 */
[----:B------:R-:W-:Y:S02]  /*64a0*/  F2FP.F16.F32.PACK_AB R52, RZ, R52 ;  /* 0x00000034ff34723e */ /* 0x000fe400000000ff */
[----:B------:R-:W-:-:S02]  /*64b0*/  F2FP.F16.F32.PACK_AB R53, RZ, R53 ;  /* 0x00000035ff35723e */ /* 0x000fc400000000ff */
[----:B------:R-:W-:Y:S02]  /*64c0*/  F2FP.F16.F32.PACK_AB R54, RZ, R54 ;  /* 0x00000036ff36723e */ /* 0x000fe400000000ff */
[----:B------:R-:W-:-:S05]  /*64d0*/  F2FP.F16.F32.PACK_AB R55, RZ, R55 ;  /* 0x00000037ff37723e */ /* 0x000fca00000000ff */
[----:B------:R-:W-:Y:S01]  /*64e0*/  @P0 STG.E.U16 desc[UR38][R10.64+0x42], R73 ;  /* 0x000042490a000986 */ /* 0x000fe2000c101526 */
[----:B------:R-:W-:Y:S02]  /*64f0*/  ISETP.GT.AND P0, PT, R3, 0x8, P2 ;  /* 0x000000080300780c */ /* 0x000fe40001704270 */
[----:B------:R-:W-:-:S11]  /*6500*/  ISETP.GT.AND P2, PT, R4, 0x38, PT ;  /* 0x000000380400780c */ /* 0x000fd60003f44270 */
[----:B------:R-:W-:Y:S01]  /*6510*/  @P0 STG.E.U16 desc[UR38][R8.64+0x40], R74 ;  /* 0x0000404a08000986 */ /* 0x000fe2000c101526 */
[----:B------:R-:W-:-:S13]  /*6520*/  ISETP.GT.AND P0, PT, R3, 0x8, P1 ;  /* 0x000000080300780c */ /* 0x000fda0000f04270 */
[----:B------:R-:W-:Y:S01]  /*6530*/  @P0 STG.E.U16 desc[UR38][R8.64+0x42], R75 ;  /* 0x0000424b08000986 */ /* 0x000fe2000c101526 */
[----:B------:R-:W-:-:S13]  /*6540*/  ISETP.GT.AND P0, PT, R3, RZ, P5 ;  /* 0x000000ff0300720c */ /* 0x000fda0002f04270 */
[----:B------:R-:W-:Y:S01]  /*6550*/  @P0 STG.E.U16 desc[UR38][R10.64+0x50], R76 ;  /* 0x0000504c0a000986 */ /* 0x000fe2000c101526 */
[----:B------:R-:W-:-:S13]  /*6560*/  ISETP.GT.AND P0, PT, R3, RZ, P4 ;  /* 0x000000ff0300720c */ /* 0x000fda0002704270 */
[----:B------:R-:W-:Y:S01]  /*6570*/  @P0 STG.E.U16 desc[UR38][R10.64+0x52], R77 ;  /* 0x0000524d0a000986 */ /* 0x000fe2000c101526 */
[----:B------:R-:W-:-:S13]  /*6580*/  ISETP.GT.AND P0, PT, R3, 0x8, P5 ;  /* 0x000000080300780c */ /* 0x000fda0002f04270 */
[----:B------:R-:W-:Y:S01]  /*6590*/  @P0 STG.E.U16 desc[UR38][R8.64+0x50], R78 ;  /* 0x0000504e08000986 */ /* 0x000fe2000c101526 */
[----:B------:R-:W-:-:S13]  /*65a0*/  ISETP.GT.AND P0, PT, R3, 0x8, P4 ;  /* 0x000000080300780c */ /* 0x000fda0002704270 */
[----:B------:R-:W-:Y:S01]  /*65b0*/  @P0 STG.E.U16 desc[UR38][R8.64+0x52], R79 ;  /* 0x0000524f08000986 */ /* 0x000fe2000c101526 */
[----:B------:R-:W-:-:S13]  /*65c0*/  ISETP.GT.AND P0, PT, R3, RZ, P3 ;  /* 0x000000ff0300720c */ /* 0x000fda0001f04270 */
[----:B------:R-:W-:Y:S01]  /*65d0*/  @P0 STG.E.U16 desc[UR38][R10.64+0x60], R80 ;  /* 0x000060500a000986 */ /* 0x000fe2000c101526 */
[----:B------:R-:W-:-:S04]  /*65e0*/  ISETP.GT.AND P0, PT, R4, 0x31, PT ;  /* 0x000000310400780c */ /* 0x000fc80003f04270 */
[----:B------:R-:W-:-:S13]  /*65f0*/  ISETP.GT.AND P1, PT, R3, RZ, P0 ;  /* 0x000000ff0300720c */ /* 0x000fda0000724270 */
[----:B------:R-:W-:Y:S01]  /*6600*/  @P1 STG.E.U16 desc[UR38][R10.64+0x62], R81 ;  /* 0x000062510a001986 */ /* 0x000fe2000c101526 */
[----:B------:R-:W-:-:S13]  /*6610*/  ISETP.GT.AND P1, PT, R3, 0x8, P3 ;  /* 0x000000080300780c */ /* 0x000fda0001f24270 */
[----:B------:R-:W-:Y:S01]  /*6620*/  @P1 STG.E.U16 desc[UR38][R8.64+0x60], R82 ;  /* 0x0000605208001986 */ /* 0x000fe2000c101526 */
[----:B------:R-:W-:-:S13]  /*6630*/  ISETP.GT.AND P1, PT, R3, 0x8, P0 ;  /* 0x000000080300780c */ /* 0x000fda0000724270 */
[----:B------:R-:W-:Y:S01]  /*6640*/  @P1 STG.E.U16 desc[UR38][R8.64+0x62], R83 ;  /* 0x0000625308001986 */ /* 0x000fe2000c101526 */
[----:B------:R-:W-:-:S05]  /*6650*/  IADD3 R14, P1, R23, R8, RZ ;  /* 0x00000008170e7210 */ /* 0x000fca0007f3e0ff */
[----:B------:R-:W-:Y:S01]  /*6660*/  IMAD.X R15, R13, 0x1, R9, P1 ;  /* 0x000000010d0f7824 */ /* 0x000fe200008e0609 */
[----:B------:R-:W-:-:S13]  /*6670*/  ISETP.GT.AND P1, PT, R3, RZ, P2 ;  /* 0x000000ff0300720c */ /* 0x000fda0001724270 */
[----:B------:R-:W-:Y:S01]  /*6680*/  @P1 STG.E.U16 desc[UR38][R10.64+0x70], R84 ;  /* 0x000070540a001986 */ /* 0x000fe2000c101526 */
[----:B------:R-:W-:-:S05]  /*6690*/  IADD3 R20, P1, R23, R8, RZ ;  /* 0x0000000817147210 */ /* 0x000fca0007f3e0ff */
[----:B------:R-:W-:Y:S01]  /*66a0*/  IMAD.X R21, R13, 0x1, R9, P1 ;  /* 0x000000010d157824 */ /* 0x000fe200008e0609 */
[----:B------:R-:W-:-:S05]  /*66b0*/  IADD3 R12, P1, R23, R10, RZ ;  /* 0x0000000a170c7210 */ /* 0x000fca0007f3e0ff */
[----:B------:R-:W-:Y:S01]  /*66c0*/  IMAD.X R13, R13, 0x1, R11, P1 ;  /* 0x000000010d0d7824 */ /* 0x000fe200008e060b */
[----:B------:R-:W-:-:S04]  /*66d0*/  ISETP.GT.AND P1, PT, R4, 0x39, PT ;  /* 0x000000390400780c */ /* 0x000fc80003f24270 */
[----:B------:R-:W-:-:S13]  /*66e0*/  ISETP.GT.AND P5, PT, R3, RZ, P1 ;  /* 0x000000ff0300720c */ /* 0x000fda0000fa4270 */
[----:B------:R-:W-:Y:S01]  /*66f0*/  @P5 STG.E.U16 desc[UR38][R10.64+0x72], R85 ;  /* 0x000072550a005986 */ /* 0x000fe2000c101526 */
[----:B------:R-:W-:-:S13]  /*6700*/  ISETP.GT.AND P5, PT, R3, 0x8, P2 ;  /* 0x000000080300780c */ /* 0x000fda00017a4270 */
[----:B------:R-:W-:Y:S01]  /*6710*/  @P5 STG.E.U16 desc[UR38][R8.64+0x70], R86 ;  /* 0x0000705608005986 */ /* 0x000fe2000c101526 */
[----:B------:R-:W-:-:S13]  /*6720*/  ISETP.GT.AND P5, PT, R3, 0x8, P1 ;  /* 0x000000080300780c */ /* 0x000fda0000fa4270 */
[----:B------:R0:W-:Y:S01]  /*6730*/  @P5 STG.E.U16 desc[UR38][R8.64+0x72], R87 ;  /* 0x0000725708005986 */ /* 0x0001e2000c101526 */
[C---:B------:R-:W-:Y:S02]  /*6740*/  ISETP.GT.AND P5, PT, R3.reuse, 0x80, P6 ;  /* 0x000000800300780c */ /* 0x040fe400037a4270 */
[----:B------:R-:W-:-:S11]  /*6750*/  ISETP.GT.AND P6, PT, R3, 0x88, P6 ;  /* 0x000000880300780c */ /* 0x000fd600037c4270 */
[----:B------:R-:W-:Y:S01]  /*6760*/  @P5 STG.E.U16 desc[UR38][R12.64], R24 ;  /* 0x000000180c005986 */ /* 0x000fe2000c101526 */
[----:B------:R-:W-:-:S04]  /*6770*/  ISETP.GT.AND P5, PT, R4, 0x1, PT ;  /* 0x000000010400780c */ /* 0x000fc80003fa4270 */
[----:B------:R-:W-:-:S13]  /*6780*/  ISETP.GT.AND P5, PT, R3, 0x80, P5 ;  /* 0x000000800300780c */ /* 0x000fda0002fa4270 */
[----:B0-----:R-:W-:Y:S02]  /*6790*/  @P5 IMAD.MOV.U32 R8, RZ, RZ, R12 ;  /* 0x000000ffff085224 */ /* 0x001fe400078e000c */
[----:B------:R-:W-:-:S05]  /*67a0*/  @P5 IMAD.MOV.U32 R9, RZ, RZ, R13 ;  /* 0x000000ffff095224 */ /* 0x000fca00078e000d */
[----:B------:R0:W-:Y:S01]  /*67b0*/  @P5 STG.E.U16 desc[UR38][R8.64+0x2], R25 ;  /* 0x0000021908005986 */ /* 0x0001e2000c101526 */
[----:B------:R-:W-:-:S03]  /*67c0*/  ISETP.NE.AND P5, PT, R5, RZ, PT ;  /* 0x000000ff0500720c */ /* 0x000fc60003fa5270 */
[----:B------:R-:W-:Y:S01]  /*67d0*/  @P6 STG.E.U16 desc[UR38][R14.64], R26 ;  /* 0x0000001a0e006986 */ /* 0x000fe2000c101526 */
[----:B------:R-:W-:-:S04]  /*67e0*/  ISETP.GT.AND P6, PT, R4, 0x1, PT ;  /* 0x000000010400780c */ /* 0x000fc80003fc4270 */
[----:B------:R-:W-:-:S13]  /*67f0*/  ISETP.GT.AND P6, PT, R3, 0x88, P6 ;  /* 0x000000880300780c */ /* 0x000fda00037c4270 */
[----:B------:R-:W-:Y:S01]  /*6800*/  @P6 STG.E.U16 desc[UR38][R20.64+0x2], R27 ;  /* 0x0000021b14006986 */ /* 0x000fe2000c101526 */
[----:B------:R-:W-:-:S04]  /*6810*/  ISETP.GT.AND P6, PT, R4, 0x8, PT ;  /* 0x000000080400780c */ /* 0x000fc80003fc4270 */
[----:B------:R-:W-:-:S13]  /*6820*/  ISETP.GT.AND P6, PT, R3, 0x80, P6 ;  /* 0x000000800300780c */ /* 0x000fda00037c4270 */
[----:B0-----:R-:W-:Y:S02]  /*6830*/  @P6 IMAD.MOV.U32 R8, RZ, RZ, R12 ;  /* 0x000000ffff086224 */ /* 0x001fe400078e000c */
[----:B------:R-:W-:-:S05]  /*6840*/  @P6 IMAD.MOV.U32 R9, RZ, RZ, R13 ;  /* 0x000000ffff096224 */ /* 0x000fca00078e000d */
[----:B------:R0:W-:Y:S01]  /*6850*/  @P6 STG.E.U16 desc[UR38][R8.64+0x10], R28 ;  /* 0x0000101c08006986 */ /* 0x0001e2000c101526 */
[----:B------:R-:W-:-:S04]  /*6860*/  ISETP.GT.AND P6, PT, R4, 0x9, PT ;  /* 0x000000090400780c */ /* 0x000fc80003fc4270 */
[----:B------:R-:W-:-:S13]  /*6870*/  ISETP.GT.AND P6, PT, R3, 0x80, P6 ;  /* 0x000000800300780c */ /* 0x000fda00037c4270 */
[----:B0-----:R-:W-:Y:S02]  /*6880*/  @P6 IMAD.MOV.U32 R8, RZ, RZ, R12 ;  /* 0x000000ffff086224 */ /* 0x001fe400078e000c */
[----:B------:R-:W-:-:S05]  /*6890*/  @P6 IMAD.MOV.U32 R9, RZ, RZ, R13 ;  /* 0x000000ffff096224 */ /* 0x000fca00078e000d */
[----:B------:R0:W-:Y:S01]  /*68a0*/  @P6 STG.E.U16 desc[UR38][R8.64+0x12], R29 ;  /* 0x0000121d08006986 */ /* 0x0001e2000c101526 */
[----:B------:R-:W-:-:S04]  /*68b0*/  ISETP.GT.AND P6, PT, R4, 0x8, PT ;  /* 0x000000080400780c */ /* 0x000fc80003fc4270 */
[----:B------:R-:W-:-:S13]  /*68c0*/  ISETP.GT.AND P6, PT, R3, 0x88, P6 ;  /* 0x000000880300780c */ /* 0x000fda00037c4270 */
        /* <DEDUP_REMOVED lines=45> */
[----:B------:R-:W-:Y:S01]  /*6ba0*/  @P6 STG.E.U16 desc[UR38][R8.64+0x42], R41 ;  /* 0x0000422908006986 */ /* 0x000fe2000c101526 */
[----:B------:R-:W-:-:S04]  /*6bb0*/  ISETP.GT.AND P6, PT, R4, 0x20, PT ;  /* 0x000000200400780c */ /* 0x000fc80003fc4270 */
[----:B------:R-:W-:-:S13]  /*6bc0*/  ISETP.GT.AND P6, PT, R3, 0x88, P6 ;  /* 0x000000880300780c */ /* 0x000fda00037c4270 */
[----:B------:R-:W-:Y:S01]  /*6bd0*/  @P6 STG.E.U16 desc[UR38][R6.64+0x40], R42 ;  /* 0x0000402a06006986 */ /* 0x000fe2000c101526 */
[----:B------:R-:W-:-:S04]  /*6be0*/  ISETP.GT.AND P6, PT, R4, 0x21, PT ;  /* 0x000000210400780c */ /* 0x000fc80003fc4270 */
[----:B------:R-:W-:-:S13]  /*6bf0*/  ISETP.GT.AND P6, PT, R3, 0x88, P6 ;  /* 0x000000880300780c */ /* 0x000fda00037c4270 */
[----:B------:R-:W-:Y:S02]  /*6c00*/  @P6 IMAD.MOV.U32 R4, RZ, RZ, R6 ;  /* 0x000000ffff046224 */ /* 0x000fe400078e0006 */
[----:B------:R-:W-:-:S05]  /*6c10*/  @P6 IMAD.MOV.U32 R5, RZ, RZ, R7 ;  /* 0x000000ffff056224 */ /* 0x000fca00078e0007 */
[----:B------:R0:W-:Y:S01]  /*6c20*/  @P6 STG.E.U16 desc[UR38][R4.64+0x42], R43 ;  /* 0x0000422b04006986 */ /* 0x0001e2000c101526 */
[C---:B------:R-:W-:Y:S02]  /*6c30*/  ISETP.GT.AND P6, PT, R3.reuse, 0x80, P5 ;  /* 0x000000800300780c */ /* 0x040fe40002fc4270 */
[----:B------:R-:W-:-:S11]  /*6c40*/  ISETP.GT.AND P5, PT, R3, 0x88, P5 ;  /* 0x000000880300780c */ /* 0x000fd60002fa4270 */
[----:B0-----:R-:W-:Y:S02]  /*6c50*/  @P6 IMAD.MOV.U32 R4, RZ, RZ, R12 ;  /* 0x000000ffff046224 */ /* 0x001fe400078e000c */
[----:B------:R-:W-:-:S05]  /*6c60*/  @P6 IMAD.MOV.U32 R5, RZ, RZ, R13 ;  /* 0x000000ffff056224 */ /* 0x000fca00078e000d */
[----:B------:R0:W-:Y:S01]  /*6c70*/  @P6 STG.E.U16 desc[UR38][R4.64+0x50], R44 ;  /* 0x0000502c04006986 */ /* 0x0001e2000c101526 */
[C---:B------:R-:W-:Y:S02]  /*6c80*/  ISETP.GT.AND P6, PT, R3.reuse, 0x80, P4 ;  /* 0x000000800300780c */ /* 0x040fe400027c4270 */
[----:B------:R-:W-:-:S11]  /*6c90*/  ISETP.GT.AND P4, PT, R3, 0x88, P4 ;  /* 0x000000880300780c */ /* 0x000fd60002784270 */
[----:B0-----:R-:W-:Y:S02]  /*6ca0*/  @P6 IMAD.MOV.U32 R4, RZ, RZ, R12 ;  /* 0x000000ffff046224 */ /* 0x001fe400078e000c */
[----:B------:R-:W-:-:S05]  /*6cb0*/  @P6 IMAD.MOV.U32 R5, RZ, RZ, R13 ;  /* 0x000000ffff056224 */ /* 0x000fca00078e000d */
[----:B------:R0:W-:Y:S02]  /*6cc0*/  @P6 STG.E.U16 desc[UR38][R4.64+0x52], R45 ;  /* 0x0000522d04006986 */ /* 0x0001e4000c101526 */
[----:B0-----:R-:W-:Y:S02]  /*6cd0*/  @P5 IMAD.MOV.U32 R4, RZ, RZ, R6 ;  /* 0x000000ffff045224 */ /* 0x001fe400078e0006 */
[----:B------:R-:W-:-:S05]  /*6ce0*/  @P5 IMAD.MOV.U32 R5, RZ, RZ, R7 ;  /* 0x000000ffff055224 */ /* 0x000fca00078e0007 */
[----:B------:R0:W-:Y:S01]  /*6cf0*/  @P5 STG.E.U16 desc[UR38][R4.64+0x50], R46 ;  /* 0x0000502e04005986 */ /* 0x0001e2000c101526 */
[C---:B------:R-:W-:Y:S02]  /*6d00*/  ISETP.GT.AND P5, PT, R3.reuse, 0x80, P3 ;  /* 0x000000800300780c */ /* 0x040fe40001fa4270 */
[----:B------:R-:W-:Y:S01]  /*6d10*/  ISETP.GT.AND P3, PT, R3, 0x88, P3 ;  /* 0x000000880300780c */ /* 0x000fe20001f64270 */
        /* <DEDUP_REMOVED lines=17> */
[----:B------:R0:W-:Y:S02]  /*6e30*/  @P3 STG.E.U16 desc[UR38][R4.64+0x60], R50 ;  /* 0x0000603204003986 */ /* 0x0001e4000c101526 */
[----:B0-----:R-:W-:Y:S02]  /*6e40*/  @P0 IMAD.MOV.U32 R4, RZ, RZ, R6 ;  /* 0x000000ffff040224 */ /* 0x001fe400078e0006 */
[----:B------:R-:W-:-:S05]  /*6e50*/  @P0 IMAD.MOV.U32 R5, RZ, RZ, R7 ;  /* 0x000000ffff050224 */ /* 0x000fca00078e0007 */
[----:B------:R0:W-:Y:S02]  /*6e60*/  @P0 STG.E.U16 desc[UR38][R4.64+0x62], R51 ;  /* 0x0000623304000986 */ /* 0x0001e4000c101526 */
[----:B0-----:R-:W-:Y:S02]  /*6e70*/  @P5 IMAD.MOV.U32 R4, RZ, RZ, R12 ;  /* 0x000000ffff045224 */ /* 0x001fe400078e000c */
[----:B------:R-:W-:-:S05]  /*6e80*/  @P5 IMAD.MOV.U32 R5, RZ, RZ, R13 ;  /* 0x000000ffff055224 */ /* 0x000fca00078e000d */
[----:B------:R0:W-:Y:S04]  /*6e90*/  @P5 STG.E.U16 desc[UR38][R4.64+0x70], R52 ;  /* 0x0000703404005986 */ /* 0x0001e8000c101526 */
[----:B------:R1:W-:Y:S01]  /*6ea0*/  @P4 STG.E.U16 desc[UR38][R12.64+0x72], R53 ;  /* 0x000072350c004986 */ /* 0x0003e2000c101526 */
[----:B0-----:R-:W-:Y:S02]  /*6eb0*/  @P2 IMAD.MOV.U32 R4, RZ, RZ, R6 ;  /* 0x000000ffff042224 */ /* 0x001fe400078e0006 */
[----:B------:R-:W-:-:S05]  /*6ec0*/  @P2 IMAD.MOV.U32 R5, RZ, RZ, R7 ;  /* 0x000000ffff052224 */ /* 0x000fca00078e0007 */
[----:B------:R1:W-:Y:S04]  /*6ed0*/  @P2 STG.E.U16 desc[UR38][R4.64+0x70], R54 ;  /* 0x0000703604002986 */ /* 0x0003e8000c101526 */
[----:B------:R1:W-:Y:S02]  /*6ee0*/  @P1 STG.E.U16 desc[UR38][R6.64+0x72], R55 ;  /* 0x0000723706001986 */ /* 0x0003e4000c101526 */
.L_x_157:
[----:B------:R-:W-:Y:S05]  /*6ef0*/  BSYNC B0 ;  /* 0x0000000000007941 */ /* 0x000fea0003800000 */
.L_x_33:
[----:B------:R-:W-:Y:S01]  /*6f00*/  IADD3 R16, P0, R16, UR36, RZ ;  /* 0x0000002410107c10 */ /* 0x000fe2000ff1e0ff */
[----:B------:R-:W-:Y:S01]  /*6f10*/  ULDC.64 UR4, c[0x0][0x650] ;  /* 0x0001940000047ab9 */ /* 0x000fe20000000a00 */
[----:B------:R-:W-:Y:S01]  /*6f20*/  PRMT R3, RZ, 0x7610, R3 ;  /* 0x00007610ff037816 */ /* 0x000fe20000000003 */
[----:B------:R-:W-:Y:S01]  /*6f30*/  IMAD.MOV.U32 R102, RZ, RZ, -0x1 ;  /* 0xffffffffff667424 */ /* 0x000fe200078e00ff */
[----:B------:R-:W-:Y:S01]  /*6f40*/  IADD3.X R17, R17, UR42, RZ, P0, !PT ;  /* 0x0000002a11117c10 */ /* 0x000fe200087fe4ff */
[----:B------:R-:W-:Y:S01]  /*6f50*/  IMAD.MOV.U32 R23, RZ, RZ, -0x1 ;  /* 0xffffffffff177424 */ /* 0x000fe200078e00ff */
[----:B------:R-:W-:-:S04]  /*6f60*/  ISETP.GE.U32.AND P0, PT, R16, UR4, PT ;  /* 0x0000000410007c0c */ /* 0x000fc8000bf06070 */
[----:B------:R-:W-:-:S13]  /*6f70*/  ISETP.GE.U32.AND.EX P0, PT, R17, UR5, PT, P0 ;  /* 0x0000000511007c0c */ /* 0x000fda000bf06100 */
[----:B------:R-:W-:Y:S05]  /*6f80*/  @P0 BRA `(.L_x_158) ;  /* 0x0000000400500947 */ /* 0x000fea0003800000 */
[----:B0-----:R-:W0:Y:S01]  /*6f90*/  LDC.64 R10, c[0x0][0x628] ;  /* 0x00018a00ff0a7b82 */ /* 0x001e220000000a00 */
[----:B-1----:R-:W1:Y:S01]  /*6fa0*/  S2R R12, SR_CTAID.X ;  /* 0x00000000000c7919 */ /* 0x002e620000002500 */
[----:B----4-:R-:W-:Y:S02]  /*6fb0*/  IMAD.MOV.U32 R8, RZ, RZ, R16 ;  /* 0x000000ffff087224 */ /* 0x010fe400078e0010 */
[----:B------:R-:W-:Y:S01]  /*6fc0*/  IMAD.MOV.U32 R9, RZ, RZ, R17 ;  /* 0x000000ffff097224 */ /* 0x000fe200078e0011 */
[----:B------:R-:W4:Y:S03]  /*6fd0*/  S2R R20, SR_CTAID.Y ;  /* 0x0000000000147919 */ /* 0x000f260000002600 */
[----:B------:R-:W1:Y:S08]  /*6fe0*/  LDC R0, c[0x0][0x630] ;  /* 0x00018c00ff007b82 */ /* 0x000e700000000800 */
[----:B------:R-:W1:Y:S01]  /*6ff0*/  LDC.64 R14, c[0x0][0x620] ;  /* 0x00018800ff0e7b82 */ /* 0x000e620000000a00 */
[----:B0-----:R-:W-:-:S04]  /*7000*/  ISETP.NE.U32.AND P0, PT, R10, RZ, PT ;  /* 0x000000ff0a00720c */ /* 0x001fc80003f05070 */
[----:B------:R-:W-:-:S13]  /*7010*/  ISETP.NE.AND.EX P0, PT, R11, RZ, PT, P0 ;  /* 0x000000ff0b00720c */ /* 0x000fda0003f05300 */
[----:B-1--4-:R-:W-:Y:S05]  /*7020*/  @!P0 BRA `(.L_x_159) ;  /* 0x0000000000288947 */ /* 0x012fea0003800000 */
        /* <DEDUP_REMOVED lines=10> */
.L_x_159:
[-CC-:B------:R-:W-:Y:S01]  /*70d0*/  SHF.R.U64 R23, R8, R0.reuse, R9.reuse ;  /* 0x0000000008177219 */ /* 0x180fe20000001209 */
[----:B------:R-:W0:Y:S01]  /*70e0*/  LDC.64 R26, c[0x0][0x640] ;  /* 0x00019000ff1a7b82 */ /* 0x000e220000000a00 */
[----:B------:R-:W-:Y:S01]  /*70f0*/  SHF.R.U32.HI R0, RZ, R0, R9 ;  /* 0x00000000ff007219 */ /* 0x000fe20000011609 */
[----:B------:R-:W-:Y:S01]  /*7100*/  ULDC UR4, c[0x0][0x150] ;  /* 0x0000540000047ab9 */ /* 0x000fe20000000800 */
[----:B------:R-:W-:Y:S02]  /*7110*/  IADD3 R3, P0, RZ, -R23, RZ ;  /* 0x80000017ff037210 */ /* 0x000fe40007f1e0ff */
[----:B------:R-:W-:-:S03]  /*7120*/  I2FP.F32.U32 R7, R12 ;  /* 0x0000000c00077245 */ /* 0x000fc60000201000 */
[----:B------:R-:W1:Y:S01]  /*7130*/  LDC R6, c[0x0][0x618] ;  /* 0x00018600ff067b82 */ /* 0x000e620000000800 */
[----:B------:R-:W-:Y:S02]  /*7140*/  IMAD.X R5, RZ, RZ, ~R0, P0 ;  /* 0x000000ffff057224 */ /* 0x000fe400000e0e00 */
[----:B------:R-:W-:Y:S01]  /*7150*/  FMUL R7, R7, UR4 ;  /* 0x0000000407077c20 */ /* 0x000fe20008400000 */
[----:B------:R-:W-:Y:S01]  /*7160*/  ULDC UR4, c[0x0][0x154] ;  /* 0x0000550000047ab9 */ /* 0x000fe20000000800 */
[-C--:B------:R-:W-:Y:S02]  /*7170*/  IMAD R0, R5, R14.reuse, RZ ;  /* 0x0000000e05007224 */ /* 0x080fe400078e02ff */
[C---:B------:R-:W-:Y:S01]  /*7180*/  IMAD.WIDE.U32 R4, R3.reuse, R14, R16 ;  /* 0x0000000e03047225 */ /* 0x040fe200078e0010 */
[----:B------:R-:W4:Y:S01]  /*7190*/  LDC R8, c[0x0][0x608] ;  /* 0x00018200ff087b82 */ /* 0x000f220000000800 */
[----:B------:R-:W2:Y:S02]  /*71a0*/  F2I.U32.TRUNC.NTZ R7, R7 ;  /* 0x0000000700077305 */ /* 0x000ea4000020f000 */
[----:B------:R-:W-:Y:S01]  /*71b0*/  IMAD R3, R3, R15, R0 ;  /* 0x0000000f03037224 */ /* 0x000fe200078e0200 */
[----:B------:R-:W-:-:S03]  /*71c0*/  I2FP.F32.U32 R0, R20 ;  /* 0x0000001400007245 */ /* 0x000fc60000201000 */
[----:B------:R-:W-:Y:S01]  /*71d0*/  IMAD.IADD R3, R5, 0x1, R3 ;  /* 0x0000000105037824 */ /* 0x000fe200078e0203 */
[----:B------:R-:W3:Y:S01]  /*71e0*/  LDC R11, c[0x0][0x658] ;  /* 0x00019600ff0b7b82 */ /* 0x000ee20000000800 */
[----:B0-----:R-:W-:-:S04]  /*71f0*/  ISETP.NE.U32.AND P0, PT, R26, RZ, PT ;  /* 0x000000ff1a00720c */ /* 0x001fc80003f05070 */
[----:B------:R-:W-:-:S03]  /*7200*/  ISETP.NE.AND.EX P0, PT, R27, RZ, PT, P0 ;  /* 0x000000ff1b00720c */ /* 0x000fc60003f05300 */
[----:B------:R-:W0:Y:S01]  /*7210*/  LDC R9, c[0x0][0x144] ;  /* 0x00005100ff097b82 */ /* 0x000e220000000800 */
[-C--:B-1----:R-:W-:Y:S01]  /*7220*/  SHF.R.U64 R10, R4, R6.reuse, R3 ;  /* 0x00000006040a7219 */ /* 0x082fe20000001203 */
[----:B--2---:R-:W-:Y:S01]  /*7230*/  IMAD.MOV R7, RZ, RZ, -R7 ;  /* 0x000000ffff077224 */ /* 0x004fe200078e0a07 */
[----:B------:R-:W-:Y:S01]  /*7240*/  SHF.R.U32.HI R3, RZ, R6, R3 ;  /* 0x00000006ff037219 */ /* 0x000fe20000011603 */
[----:B------:R-:W-:-:S04]  /*7250*/  FMUL R6, R0, UR4 ;  /* 0x0000000400067c20 */ /* 0x000fc80008400000 */
[----:B------:R-:W1:Y:S01]  /*7260*/  LDC R21, c[0x0][0x148] ;  /* 0x00005200ff157b82 */ /* 0x000e620000000800 */
[----:B------:R2:W0:Y:S01]  /*7270*/  F2I.U32.TRUNC.NTZ R14, R6 ;  /* 0x00000006000e7305 */ /* 0x000422000020f000 */
[-CC-:B----4-:R-:W-:Y:S02]  /*7280*/  SHF.R.U64 R13, R10, R8.reuse, R3.reuse ;  /* 0x000000080a0d7219 */ /* 0x190fe40000001203 */
[----:B------:R-:W-:-:S04]  /*7290*/  SHF.R.U32.HI R0, RZ, R8, R3 ;  /* 0x00000008ff007219 */ /* 0x000fc80000011603 */
[----:B------:R-:W4:Y:S01]  /*72a0*/  LDC R24, c[0x0][0x600] ;  /* 0x00018000ff187b82 */ /* 0x000f220000000800 */
[-CC-:B---3--:R-:W-:Y:S02]  /*72b0*/  SHF.R.U64 R15, R13, R11.reuse, R0.reuse ;  /* 0x0000000b0d0f7219 */ /* 0x188fe40000001200 */
[----:B------:R-:W-:-:S03]  /*72c0*/  SHF.R.U32.HI R5, RZ, R11, R0 ;  /* 0x0000000bff057219 */ /* 0x000fc60000011600 */
[----:B------:R-:W-:Y:S02]  /*72d0*/  IMAD.MOV.U32 R4, RZ, RZ, R15 ;  /* 0x000000ffff047224 */ /* 0x000fe400078e000f */
[----:B------:R-:W3:Y:S01]  /*72e0*/  LDC R28, c[0x0][0x648] ;  /* 0x00019200ff1c7b82 */ /* 0x000ee20000000800 */
[----:B0-----:R-:W-:-:S07]  /*72f0*/  IMAD R25, R9, R7, R12 ;  /* 0x0000000709197224 */ /* 0x001fce00078e020c */
[----:B------:R-:W0:Y:S08]  /*7300*/  LDC R29, c[0x0][0x638] ;  /* 0x00018e00ff1d7b82 */ /* 0x000e300000000800 */
[----:B------:R-:W0:Y:S01]  /*7310*/  LDC R30, c[0x0][0x610] ;  /* 0x00018400ff1e7b82 */ /* 0x000e220000000800 */
[----:B-12-4-:R-:W-:Y:S05]  /*7320*/  @!P0 BRA `(.L_x_160) ;  /* 0x0000000000288947 */ /* 0x016fea0003800000 */
[----:B------:R-:W1:Y:S02]  /*7330*/  LDC R0, c[0x0][0x64c] ;  /* 0x00019300ff007b82 */ /* 0x000e640000000800 */
[----:B-1----:R-:W-:-:S05]  /*7340*/  IADD3 R3, P0, R15, R0, RZ ;  /* 0x000000000f037210 */ /* 0x002fca0007f1e0ff */
        /* <DEDUP_REMOVED lines=8> */
.L_x_160:
[----:B------:R-:W-:Y:S01]  /*73d0*/  ISETP.NE.AND P0, PT, R2, 0x1, PT ;  /* 0x000000010200780c */ /* 0x000fe20003f05270 */
[----:B------:R-:W-:Y:S01]  /*73e0*/  IMAD.MOV R14, RZ, RZ, -R14 ;  /* 0x000000ffff0e7224 */ /* 0x000fe200078e0a0e */
[----:B---3--:R-:W-:Y:S01]  /*73f0*/  SHF.R.U64 R0, R4, R28, R5 ;  /* 0x0000001c04007219 */ /* 0x008fe20000001205 */
[----:B------:R-:W-:Y:S01]  /*7400*/  VIADD R5, R24, 0xffffffff ;  /* 0xffffffff18057836 */ /* 0x000fe20000000000 */
[----:B------:R-:W-:-:S03]  /*7410*/  LOP3.LUT R3, R13, R100, RZ, 0xc0, !PT ;  /* 0x000000640d037212 */ /* 0x000fc600078ec0ff */
[----:B------:R-:W-:Y:S01]  /*7420*/  IMAD.MOV R4, RZ, RZ, -R0 ;  /* 0x000000ffff047224 */ /* 0x000fe200078e0a00 */
[----:B------:R-:W-:Y:S01]  /*7430*/  LOP3.LUT R10, R10, R5, RZ, 0xc0, !PT ;  /* 0x000000050a0a7212 */ /* 0x000fe200078ec0ff */
[----:B------:R-:W-:Y:S02]  /*7440*/  IMAD R0, R96, R0, R3 ;  /* 0x0000000060007224 */ /* 0x000fe400078e0203 */
[----:B0-----:R-:W-:Y:S02]  /*7450*/  IMAD R3, R4, R29, R15 ;  /* 0x0000001d04037224 */ /* 0x001fe400078e020f */
[----:B------:R-:W-:Y:S02]  /*7460*/  @P0 IMAD R25, R21, R14, R20 ;  /* 0x0000000e15190224 */ /* 0x000fe400078e0214 */
[----:B------:R-:W-:Y:S02]  /*7470*/  IMAD R5, R3, R24, R10 ;  /* 0x0000001803057224 */ /* 0x000fe400078e020a */
[----:B------:R-:W-:-:S02]  /*7480*/  IMAD R0, R0, R30, R25 ;  /* 0x0000001e00007224 */ /* 0x000fc400078e0219 */
[----:B------:R-:W-:-:S03]  /*7490*/  IMAD.MOV.U32 R4, RZ, RZ, 0x1 ;  /* 0x00000001ff047424 */ /* 0x000fc600078e00ff */
[----:B------:R-:W-:Y:S02]  /*74a0*/  SEL R102, R5, R0, !P0 ;  /* 0x0000000005667207 */ /* 0x000fe40004000000 */
[----:B------:R-:W-:Y:S02]  /*74b0*/  PRMT R3, R4, 0x7610, R3 ;  /* 0x0000761004037816 */ /* 0x000fe40000000003 */
[----:B------:R-:W-:-:S07]  /*74c0*/  SEL R0, R0, R5, !P0 ;  /* 0x0000000500007207 */ /* 0x000fce0004000000 */
.L_x_158:
[----:B------:R-:W-:Y:S01]  /*74d0*/  LOP3.LUT P0, RZ, R3, 0xff, RZ, 0xc0, !PT ;  /* 0x000000ff03ff7812 */ /* 0x000fe2000780c0ff */
[----:B------:R-:W-:-:S12]  /*74e0*/  IMAD.MOV.U32 R109, RZ, RZ, R0 ;  /* 0x000000ffff6d7224 */ /* 0x000fd800078e0000 */
[----:B------:R-:W-:Y:S05]  /*74f0*/  @P0 BRA `(.L_x_161) ;  /* 0xffffffa0002c0947 */ /* 0x000fea000383ffff */
[----:B------:R-:W-:Y:S05]  /*7500*/  EXIT ;  /* 0x000000000000794d */ /* 0x000fea0003800000 */
.L_x_8:
        /* <DEDUP_REMOVED lines=26> */
.L_x_163:
[----:B------:R-:W0:Y:S01]  /*76b0*/  LDC.64 R32, c[0x0][0x640] ;  /* 0x00019000ff207b82 */ /* 0x000e220000000a00 */
[-CC-:B------:R-:W-:Y:S01]  /*76c0*/  SHF.R.U64 R22, R14, R8.reuse, R15.reuse ;  /* 0x000000080e167219 */ /* 0x180fe2000000120f */
[----:B------:R-:W-:Y:S01]  /*76d0*/  IMAD.MOV.U32 R25, RZ, RZ, 0x1 ;  /* 0x00000001ff197424 */ /* 0x000fe200078e00ff */
[----:B------:R-:W-:Y:S02]  /*76e0*/  SHF.R.U32.HI R7, RZ, R8, R15 ;  /* 0x00000008ff077219 */ /* 0x000fe4000001160f */
[----:B------:R-:W-:-:S03]  /*76f0*/  IADD3 R13, P0, RZ, -R22, RZ ;  /* 0x80000016ff0d7210 */ /* 0x000fc60007f1e0ff */
[----:B------:R-:W1:Y:S02]  /*7700*/  LDC R12, c[0x0][0x618] ;  /* 0x00018600ff0c7b82 */ /* 0x000e640000000800 */
[----:B------:R-:W-:Y:S02]  /*7710*/  IMAD.X R7, RZ, RZ, ~R7, P0 ;  /* 0x000000ffff077224 */ /* 0x000fe400000e0e07 */
[----:B------:R-:W-:-:S04]  /*7720*/  IMAD.WIDE.U32 R10, R13, R26, R16 ;  /* 0x0000001a0d0a7225 */ /* 0x000fc800078e0010 */
[----:B------:R-:W2:Y:S01]  /*7730*/  LDC R14, c[0x0][0x608] ;  /* 0x00018200ff0e7b82 */ /* 0x000ea20000000800 */
[----:B------:R-:W-:-:S04]  /*7740*/  IMAD R8, R7, R26, RZ ;  /* 0x0000001a07087224 */ /* 0x000fc800078e02ff */
[----:B------:R-:W-:-:S03]  /*7750*/  IMAD R7, R13, R27, R8 ;  /* 0x0000001b0d077224 */ /* 0x000fc600078e0208 */
[----:B------:R-:W3:Y:S01]  /*7760*/  LDC R30, c[0x0][0x658] ;  /* 0x00019600ff1e7b82 */ /* 0x000ee20000000800 */
[----:B------:R-:W-:Y:S01]  /*7770*/  IMAD.IADD R7, R11, 0x1, R7 ;  /* 0x000000010b077824 */ /* 0x000fe200078e0207 */
[----:B0-----:R-:W-:Y:S01]  /*7780*/  ISETP.NE.U32.AND P0, PT, R32, RZ, PT ;  /* 0x000000ff2000720c */ /* 0x001fe20003f05070 */
[----:B------:R-:W-:-:S03]  /*7790*/  IMAD.MOV.U32 R11, RZ, RZ, -0x1 ;  /* 0xffffffffff0b7424 */ /* 0x000fc600078e00ff */
        /* <DEDUP_REMOVED lines=8> */
[-C--:B---3--:R-:W-:Y:S02]  /*7820*/  SHF.L.U32 R10, R11, R30.reuse, RZ ;  /* 0x0000001e0b0a7219 */ /* 0x088fe400000006ff */
[--C-:B------:R-:W-:Y:S02]  /*7830*/  SHF.R.U64 R28, R26, R30, R7.reuse ;  /* 0x0000001e1a1c7219 */ /* 0x100fe40000001207 */
[----:B------:R-:W-:Y:S02]  /*7840*/  LOP3.LUT R27, RZ, R10, RZ, 0x33, !PT ;  /* 0x0000000aff1b7212 */ /* 0x000fe400078e33ff */
[----:B------:R-:W-:Y:S01]  /*7850*/  SHF.R.U32.HI R11, RZ, R30, R7 ;  /* 0x0000001eff0b7219 */ /* 0x000fe20000011607 */
[----:B------:R-:W3:Y:S01]  /*7860*/  LDC R29, c[0x0][0x610] ;  /* 0x00018400ff1d7b82 */ /* 0x000ee20000000800 */
[----:B------:R-:W-:Y:S01]  /*7870*/  IMAD.MOV.U32 R10, RZ, RZ, R28 ;  /* 0x000000ffff0a7224 */ /* 0x000fe200078e001c */
[----:B------:R-:W-:Y:S06]  /*7880*/  @!P0 BRA `(.L_x_164) ;  /* 0x0000000000288947 */ /* 0x000fec0003800000 */
        /* <DEDUP_REMOVED lines=10> */
.L_x_164:
[----:B------:R-:W-:Y:S02]  /*7930*/  ISETP.NE.AND P0, PT, R2, 0x1, PT ;  /* 0x000000010200780c */ /* 0x000fe40003f05270 */
[----:B-1----:R-:W-:Y:S01]  /*7940*/  SHF.R.U64 R8, R10, R8, R11 ;  /* 0x000000080a087219 */ /* 0x002fe2000000120b */
[----:B0-----:R-:W-:Y:S01]  /*7950*/  VIADD R11, R21, 0xffffffff ;  /* 0xffffffff150b7836 */ /* 0x001fe20000000000 */
[----:B------:R-:W-:Y:S02]  /*7960*/  SHF.L.U32 R25, R25, R30, RZ ;  /* 0x0000001e19197219 */ /* 0x000fe400000006ff */
[----:B------:R-:W-:Y:S01]  /*7970*/  LOP3.LUT R5, R26, R27, RZ, 0xc0, !PT ;  /* 0x0000001b1a057212 */ /* 0x000fe200078ec0ff */
[----:B------:R-:W-:-:S04]  /*7980*/  IMAD.MOV R7, RZ, RZ, -R8 ;  /* 0x000000ffff077224 */ /* 0x000fc800078e0a08 */
[----:B------:R-:W-:Y:S02]  /*7990*/  IMAD R5, R25, R8, R5 ;  /* 0x0000000819057224 */ /* 0x000fe400078e0205 */
[----:B------:R-:W-:Y:S01]  /*79a0*/  @P0 IMAD R6, R9, R24, R4 ;  /* 0x0000001809060224 */ /* 0x000fe200078e0204 */
[----:B------:R-:W-:Y:S01]  /*79b0*/  LOP3.LUT R9, R20, R11, RZ, 0xc0, !PT ;  /* 0x0000000b14097212 */ /* 0x000fe200078ec0ff */
[----:B--2---:R-:W-:Y:S02]  /*79c0*/  IMAD R4, R7, R23, R28 ;  /* 0x0000001707047224 */ /* 0x004fe400078e021c */
[----:B---3--:R-:W-:Y:S02]  /*79d0*/  IMAD R6, R5, R29, R6 ;  /* 0x0000001d05067224 */ /* 0x008fe400078e0206 */
[----:B------:R-:W-:Y:S02]  /*79e0*/  IMAD R5, R4, R21, R9 ;  /* 0x0000001504057224 */ /* 0x000fe400078e0209 */
[----:B------:R-:W-:-:S02]  /*79f0*/  IMAD.MOV.U32 R8, RZ, RZ, 0x1 ;  /* 0x00000001ff087424 */ /* 0x000fc400078e00ff */
[----:B------:R-:W-:Y:S01]  /*7a00*/  IMAD.MOV.U32 R7, RZ, RZ, R22 ;  /* 0x000000ffff077224 */ /* 0x000fe200078e0016 */
[----:B------:R-:W-:Y:S02]  /*7a10*/  SEL R21, R5, R6, !P0 ;  /* 0x0000000605157207 */ /* 0x000fe40004000000 */
[----:B------:R-:W-:-:S07]  /*7a20*/  SEL R20, R6, R5, !P0 ;  /* 0x0000000506147207 */ /* 0x000fce0004000000 */
.L_x_162:
[----:B------:R-:W-:-:S08]  /*7a30*/  NOP ;  /* 0x0000000000007918 */ /* 0x000fd00000000000 */
[----:B------:R-:W0:-:S00]  /*7a40*/  USETMAXREG.DEALLOC.CTAPOOL 0x28 ;  /* 0x00000028000079c8 */ /* 0x000e0000080e0500 */
[----:B0-----:R-:W-:-:S13]  /*7a50*/  ISETP.NE.AND P0, PT, R3, RZ, PT ;  /* 0x000000ff0300720c */ /* 0x001fda0003f05270 */
[----:B------:R-:W-:Y:S05]  /*7a60*/  @P0 EXIT ;  /* 0x000000000000094d */ /* 0x000fea0003800000 */
[----:B------:R-:W-:Y:S01]  /*7a70*/  LOP3.LUT P0, RZ, R8, 0xff, RZ, 0xc0, !PT ;  /* 0x000000ff08ff7812 */ /* 0x000fe2000780c0ff */
[----:B------:R-:W-:Y:S02]  /*7a80*/  IMAD.MOV.U32 R3, RZ, RZ, 0x1 ;  /* 0x00000001ff037424 */ /* 0x000fe400078e00ff */
[----:B------:R-:W-:-:S10]  /*7a90*/  IMAD.MOV.U32 R8, RZ, RZ, RZ ;  /* 0x000000ffff087224 */ /* 0x000fd400078e00ff */
[----:B------:R-:W-:Y:S05]  /*7aa0*/  @!P0 BRA `(.L_x_165) ;  /* 0x0000000c00288947 */ /* 0x000fea0003800000 */
[----:B------:R-:W0:Y:S01]  /*7ab0*/  LDC R3, c[0x0][0x28c] ;  /* 0x0000a300ff037b82 */ /* 0x000e220000000800 */
[----:B------:R-:W1:Y:S01]  /*7ac0*/  S2R R13, SR_CgaCtaId ;  /* 0x00000000000d7919 */ /* 0x000e620000008800 */
[----:B------:R-:W-:Y:S01]  /*7ad0*/  ULDC UR5, c[0x0][0x658] ;  /* 0x0001960000057ab9 */ /* 0x000fe20000000800 */
[----:B------:R-:W-:Y:S01]  /*7ae0*/  UMOV UR6, 0xffffffff ;  /* 0xffffffff00067882 */ /* 0x000fe20000000000 */
[----:B------:R-:W-:Y:S01]  /*7af0*/  BSSY B0, `(.L_x_165) ;  /* 0x00000c5000007945 */ /* 0x000fe20003800000 */
[----:B------:R-:W-:Y:S01]  /*7b00*/  USHF.L.U32 UR6, UR6, UR5, URZ ;  /* 0x0000000506067299 */ /* 0x000fe2000800063f */
[----:B------:R-:W-:Y:S01]  /*7b10*/  IMAD.MOV.U32 R10, RZ, RZ, 0x1 ;  /* 0x00000001ff0a7424 */ /* 0x000fe200078e00ff */
[----:B------:R-:W-:Y:S01]  /*7b20*/  LOP3.LUT R9, R18, 0x2, RZ, 0xfc, !PT ;  /* 0x0000000212097812 */ /* 0x000fe200078efcff */
[----:B------:R-:W-:Y:S01]  /*7b30*/  IMAD.MOV.U32 R8, RZ, RZ, RZ ;  /* 0x000000ffff087224 */ /* 0x000fe200078e00ff */
[----:B------:R-:W-:Y:S01]  /*7b40*/  ULDC UR4, c[0x0][0x600] ;  /* 0x0001800000047ab9 */ /* 0x000fe20000000800 */
[----:B------:R-:W-:Y:S01]  /*7b50*/  UMOV UR7, 0x1 ;  /* 0x0000000100077882 */ /* 0x000fe20000000000 */
[----:B------:R-:W-:-:S02]  /*7b60*/  UIADD3 UR15, UR4, -0x1, URZ ;  /* 0xffffffff040f7890 */ /* 0x000fc4000fffe03f */
[----:B------:R-:W-:Y:S02]  /*7b70*/  USHF.L.U32 UR17, UR7, UR5, URZ ;  /* 0x0000000507117299 */ /* 0x000fe4000800063f */
[----:B------:R-:W-:Y:S01]  /*7b80*/  ULOP3.LUT UR16, URZ, UR6, URZ, 0x33, !UPT ;  /* 0x000000063f107292 */ /* 0x000fe2000f8e333f */
[----:B------:R-:W-:Y:S01]  /*7b90*/  ULDC.64 UR20, c[0x0][0x198] ;  /* 0x0000660000147ab9 */ /* 0x000fe20000000a00 */
[----:B0-----:R-:W-:-:S05]  /*7ba0*/  VIADD R3, R3, 0x1f ;  /* 0x0000001f03037836 */ /* 0x001fca0000000000 */
[----:B------:R-:W-:-:S04]  /*7bb0*/  SHF.R.S32.HI R4, RZ, 0x1f, R3 ;  /* 0x0000001fff047819 */ /* 0x000fc80000011403 */
[----:B------:R-:W-:Y:S01]  /*7bc0*/  LEA.HI R4, R4, R3, RZ, 0x5 ;  /* 0x0000000304047211 */ /* 0x000fe200078f28ff */
[C---:B-1----:R-:W-:Y:S02]  /*7bd0*/  IMAD.SHL.U32 R12, R13.reuse, 0x20, RZ ;  /* 0x000000200d0c7824 */ /* 0x042fe400078e00ff */
[----:B------:R-:W-:Y:S01]  /*7be0*/  IMAD.SHL.U32 R13, R13, 0x400, RZ ;  /* 0x000004000d0d7824 */ /* 0x000fe200078e00ff */
[----:B------:R-:W-:Y:S01]  /*7bf0*/  SHF.R.S32.HI R11, RZ, 0x5, R4 ;  /* 0x00000005ff0b7819 */ /* 0x000fe20000011404 */
[----:B------:R-:W-:Y:S01]  /*7c00*/  IMAD.MOV.U32 R3, RZ, RZ, 0x1 ;  /* 0x00000001ff037424 */ /* 0x000fe200078e00ff */
[----:B------:R-:W-:Y:S02]  /*7c10*/  LOP3.LUT R12, R12, 0x20, RZ, 0xc0, !PT ;  /* 0x000000200c0c7812 */ /* 0x000fe400078ec0ff */
[----:B------:R-:W-:Y:S01]  /*7c20*/  LOP3.LUT R13, R13, 0x400, RZ, 0xc0, !PT ;  /* 0x000004000d0d7812 */ /* 0x000fe200078ec0ff */
[----:B------:R-:W-:-:S07]  /*7c30*/  VIADD R19, R11, 0x1 ;  /* 0x000000010b137836 */ /* 0x000fce0000000000 */
.L_x_176:
[----:B------:R-:W-:-:S03]  /*7c40*/  UMOV UR4, 0xffffffff ;  /* 0xffffffff00047882 */ /* 0x000fc60000000000 */
[----:B------:R-:W-:Y:S05]  /*7c50*/  BRA.DIV UR4, `(.L_x_166) ;  /* 0x0000001204a07947 */ /* 0x000fea000b800000 */
[----:B------:R-:W-:-:S13]  /*7c60*/  ELECT P6, URZ, PT ;  /* 0x00000000003f782f */ /* 0x000fda00038c0000 */
.L_x_194:
[----:B------:R-:W0:Y:S01]  /*7c70*/  LDC R4, c[0x0][0x28c] ;  /* 0x0000a300ff047b82 */ /* 0x000e220000000800 */
[----:B------:R-:W-:Y:S01]  /*7c80*/  BSSY B1, `(.L_x_167) ;  /* 0x0000038000017945 */ /* 0x000fe20003800000 */
[----:B0-----:R-:W-:-:S13]  /*7c90*/  ISETP.LT.OR P6, PT, R4, 0x1, !P6 ;  /* 0x000000010400780c */ /* 0x001fda00077c1670 */
[----:B------:R-:W-:Y:S05]  /*7ca0*/  @P6 BRA `(.L_x_168) ;  /* 0x0000000000d46947 */ /* 0x000fea0003800000 */
[----:B------:R-:W-:Y:S02]  /*7cb0*/  IMAD R21, R21, 0x40, R12 ;  /* 0x0000004015157824 */ /* 0x000fe400078e020c */
[----:B------:R-:W-:Y:S02]  /*7cc0*/  IMAD.SHL.U32 R20, R20, 0x100, RZ ;  /* 0x0000010014147824 */ /* 0x000fe400078e00ff */
[----:B------:R-:W-:Y:S02]  /*7cd0*/  IMAD.MOV.U32 R22, RZ, RZ, RZ ;  /* 0x000000ffff167224 */ /* 0x000fe400078e00ff */
[----:B------:R-:W-:Y:S02]  /*7ce0*/  IMAD.MOV.U32 R4, RZ, RZ, R19 ;  /* 0x000000ffff047224 */ /* 0x000fe400078e0013 */
[----:B------:R-:W-:Y:S02]  /*7cf0*/  IMAD.MOV.U32 R5, RZ, RZ, R3 ;  /* 0x000000ffff057224 */ /* 0x000fe400078e0003 */
[----:B------:R-:W-:-:S07]  /*7d00*/  IMAD.MOV.U32 R6, RZ, RZ, R8 ;  /* 0x000000ffff067224 */ /* 0x000fce00078e0008 */
.L_x_171:
[----:B------:R-:W0:Y:S01]  /*7d10*/  S2R R15, SR_CgaCtaId ;  /* 0x00000000000f7919 */ /* 0x000e220000008800 */
[----:B------:R-:W-:Y:S02]  /*7d20*/  MOV R14, 0x400 ;  /* 0x00000400000e7802 */ /* 0x000fe40000000f00 */
[----:B------:R-:W-:Y:S02]  /*7d30*/  ISETP.NE.AND P1, PT, R0, RZ, PT ;  /* 0x000000ff0000720c */ /* 0x000fe40003f25270 */
[----:B0-----:R-:W-:Y:S02]  /*7d40*/  LEA R25, R15, R14, 0x18 ;  /* 0x0000000e0f197211 */ /* 0x001fe400078ec0ff */
[----:B------:R-:W-:-:S09]  /*7d50*/  SHF.L.U32 R14, R5, 0x1f, RZ ;  /* 0x0000001f050e7819 */ /* 0x000fd200000006ff */
[----:B------:R-:W0:Y:S01]  /*7d60*/  @!P1 LDC R15, c[0x0][0x500] ;  /* 0x00014000ff0f9b82 */ /* 0x000e220000000800 */
[----:B------:R-:W-:-:S04]  /*7d70*/  IMAD R23, R6, 0x8, R25 ;  /* 0x0000000806177824 */ /* 0x000fc800078e0219 */
[----:B------:R-:W1:Y:S02]  /*7d80*/  SYNCS.PHASECHK.TRANS64.TRYWAIT P0, [R23+URZ+0x58], R14 ;  /* 0x0000580e170075a7 */ /* 0x000e64000800017f */
[----:B-1----:R-:W-:Y:S05]  /*7d90*/  @!P0 BRA `(.L_x_169) ;  /* 0x0000001000708947 */ /* 0x002fea0003800000 */
.L_x_195:
[----:B-1----:R-:W-:Y:S01]  /*7da0*/  PRMT R14, R9, 0x9910, RZ ;  /* 0x00009910090e7816 */ /* 0x002fe200000000ff */
[----:B0-----:R0:W-:Y:S03]  /*7db0*/  @!P1 SYNCS.ARRIVE.TRANS64 RZ, [R23+URZ], R15 ;  /* 0x0000000f17ff99a7 */ /* 0x0011e6000800003f */
[----:B------:R-:W-:-:S13]  /*7dc0*/  ISETP.NE.AND P0, PT, R14, 0x2, PT ;  /* 0x000000020e00780c */ /* 0x000fda0003f05270 */
[----:B0-----:R-:W-:Y:S05]  /*7dd0*/  @P0 BRA `(.L_x_170) ;  /* 0x0000000000040947 */ /* 0x001fea0003800000 */
[----:B------:R-:W-:Y:S01]  /*7de0*/  BPT.TRAP 0x1 ;  /* 0x000000040000795c */ /* 0x000fe20000300000 */
.L_x_170:
[C---:B------:R-:W-:Y:S01]  /*7df0*/  IMAD R14, R6.reuse, 0x800, R13 ;  /* 0x00000800060e7824 */ /* 0x040fe200078e020d */
[----:B------:R-:W-:Y:S01]  /*7e00*/  R2UR UR9, R23 ;  /* 0x00000000170972ca */ /* 0x000fe200000e0000 */
[--C-:B------:R-:W-:Y:S01]  /*7e10*/  IMAD R15, R6, 0x4000, R25.reuse ;  /* 0x00004000060f7824 */ /* 0x100fe200078e0219 */
[----:B------:R-:W-:Y:S01]  /*7e20*/  UIADD3 UR4, UP0, UR20, 0xf0, URZ ;  /* 0x000000f014047890 */ /* 0x000fe2000ff1e03f */
[----:B------:R-:W-:Y:S01]  /*7e30*/  IMAD R14, R14, 0x2, R25 ;  /* 0x000000020e0e7824 */ /* 0x000fe200078e0219 */
[----:B------:R-:W-:Y:S01]  /*7e40*/  R2UR UR11, R20 ;  /* 0x00000000140b72ca */ /* 0x000fe200000e0000 */
[----:B------:R-:W-:Y:S01]  /*7e50*/  VIADD R4, R4, 0xffffffff ;  /* 0xffffffff04047836 */ /* 0x000fe20000000000 */
[----:B------:R-:W-:Y:S01]  /*7e60*/  R2UR UR5, R15 ;  /* 0x000000000f0572ca */ /* 0x000fe200000e0000 */
[----:B------:R-:W-:Y:S01]  /*7e70*/  UIADD3 UR22, UP1, UR20, 0x1f0, URZ ;  /* 0x000001f014167890 */ /* 0x000fe2000ff3e03f */
[----:B------:R-:W-:Y:S01]  /*7e80*/  R2UR UR8, R14 ;  /* 0x000000000e0872ca */ /* 0x000fe200000e0000 */
[----:B------:R-:W-:Y:S01]  /*7e90*/  VIADD R6, R6, 0x1 ;  /* 0x0000000106067836 */ /* 0x000fe20000000000 */
[----:B------:R-:W-:Y:S01]  /*7ea0*/  R2UR UR10, R22 ;  /* 0x00000000160a72ca */ /* 0x000fe200000e0000 */
[----:B------:R-:W-:Y:S01]  /*7eb0*/  UIADD3.X UR23, URZ, UR21, URZ, UP1, !UPT ;  /* 0x000000153f177290 */ /* 0x000fe20008ffe43f */
[----:B------:R-:W-:Y:S01]  /*7ec0*/  R2UR UR12, R7 ;  /* 0x00000000070c72ca */ /* 0x000fe200000e0000 */
[----:B------:R-:W-:Y:S01]  /*7ed0*/  UMOV UR6, 0x0 ;  /* 0x0000000000067882 */ /* 0x000fe20000000000 */
[----:B------:R-:W-:Y:S01]  /*7ee0*/  R2UR UR18, R21 ;  /* 0x00000000151272ca */ /* 0x000fe200000e0000 */
[----:B------:R-:W-:Y:S01]  /*7ef0*/  UMOV UR7, 0x10000000 ;  /* 0x1000000000077882 */ /* 0x000fe20000000000 */
[----:B------:R-:W-:Y:S01]  /*7f00*/  ISETP.GT.AND P1, PT, R4, 0x1, PT ;  /* 0x000000010400780c */ /* 0x000fe20003f24270 */
[----:B------:R-:W-:Y:S01]  /*7f10*/  UMOV UR19, 0x30000 ;  /* 0x0003000000137882 */ /* 0x000fe20000000000 */
[----:B------:R-:W-:Y:S01]  /*7f20*/  ISETP.NE.AND P0, PT, R6, 0xb, PT ;  /* 0x0000000b0600780c */ /* 0x000fe20003f05270 */
[----:B------:R-:W-:Y:S01]  /*7f30*/  UIADD3 UR13, UR5, 0x180, URZ ;  /* 0x00000180050d7890 */ /* 0x000fe2000fffe03f */
[----:B------:R-:W-:Y:S01]  /*7f40*/  VIADD R22, R22, 0x20 ;  /* 0x0000002016167836 */ /* 0x000fe20000000000 */
[----:B------:R-:W-:Y:S01]  /*7f50*/  UIADD3.X UR5, URZ, UR21, URZ, UP0, !UPT ;  /* 0x000000153f057290 */ /* 0x000fe200087fe43f */
[----:B------:R-:W-:Y:S01]  /*7f60*/  SEL R14, RZ, 0x1, P0 ;  /* 0x00000001ff0e7807 */ /* 0x000fe20000000000 */
[----:B------:R-:W-:Y:S01]  /*7f70*/  UIADD3 UR14, UR8, 0x2c180, URZ ;  /* 0x0002c180080e7890 */ /* 0x000fe2000fffe03f */
[----:B------:R-:W-:-:S02]  /*7f80*/  SEL R6, R6, RZ, P0 ;  /* 0x000000ff06067207 */ /* 0x000fc40000000000 */
[----:B------:R-:W-:Y:S01]  /*7f90*/  UMOV UR8, UR13 ;  /* 0x0000000d00087c82 */ /* 0x000fe20008000000 */
[----:B------:R-:W-:-:S03]  /*7fa0*/  LOP3.LUT R5, R5, R14, RZ, 0x3c, !PT ;  /* 0x0000000e05057212 */ /* 0x000fc600078e3cff */
[----:B------:R0:W-:Y:S02]  /*7fb0*/  UTMALDG.3D [UR8], [UR4], desc[UR6] ;  /* 0x00000608040075b4 */ /* 0x0001e40008011000 */
[----:B0-----:R-:W-:Y:S01]  /*7fc0*/  UMOV UR8, UR14 ;  /* 0x0000000e00087c82 */ /* 0x001fe20008000000 */
[----:B------:R-:W-:Y:S02]  /*7fd0*/  UMOV UR11, UR18 ;  /* 0x00000012000b7c82 */ /* 0x000fe40008000000 */
[----:B------:R0:W-:Y:S02]  /*7fe0*/  UTMALDG.3D.MULTICAST [UR8], [UR22], UR19, desc[UR6] ;  /* 0x00000608160073b4 */ /* 0x0001e40008011813 */
[----:B0-----:R-:W-:Y:S05]  /*7ff0*/  @P1 BRA `(.L_x_171) ;  /* 0xfffffffc00441947 */ /* 0x001fea000383ffff */
.L_x_168:
[----:B------:R-:W-:Y:S05]  /*8000*/  BSYNC B1 ;  /* 0x0000000000017941 */ /* 0x000fea0003800000 */
.L_x_167:
[----:B------:R-:W-:Y:S01]  /*8010*/  LOP3.LUT P1, RZ, R10, 0xff, RZ, 0xc0, !PT ;  /* 0x000000ff0aff7812 */ /* 0x000fe2000782c0ff */
[C---:B------:R-:W-:Y:S01]  /*8020*/  IMAD.IADD R7, R11.reuse, 0x1, R8 ;  /* 0x000000010b077824 */ /* 0x040fe200078e0208 */
[----:B------:R-:W-:Y:S01]  /*8030*/  ULDC.64 UR4, c[0x0][0x650] ;  /* 0x0001940000047ab9 */ /* 0x000fe20000000a00 */
[----:B------:R-:W-:Y:S01]  /*8040*/  ISETP.GE.U32.AND P2, PT, R11, 0xb, PT ;  /* 0x0000000b0b00780c */ /* 0x000fe20003f46070 */
[----:B------:R-:W-:Y:S01]  /*8050*/  BSSY B1, `(.L_x_172) ;  /* 0x000006c000017945 */ /* 0x000fe20003800000 */
[----:B------:R-:W-:Y:S01]  /*8060*/  IMAD.MOV.U32 R20, RZ, RZ, -0x1 ;  /* 0xffffffffff147424 */ /* 0x000fe200078e00ff */
[----:B------:R-:W-:Y:S01]  /*8070*/  ISETP.GT.U32.AND P0, PT, R7, 0xa, PT ;  /* 0x0000000a0700780c */ /* 0x000fe20003f04070 */
[----:B------:R-:W-:Y:S01]  /*8080*/  IMAD.MOV.U32 R21, RZ, RZ, -0x1 ;  /* 0xffffffffff157424 */ /* 0x000fe200078e00ff */
[----:B------:R-:W-:Y:S02]  /*8090*/  PRMT R10, RZ, 0x7610, R10 ;  /* 0x00007610ff0a7816 */ /* 0x000fe4000000000a */
[----:B------:R-:W-:-:S03]  /*80a0*/  ISETP.LT.U32.AND P0, PT, R11, 0xb, P0 ;  /* 0x0000000b0b00780c */ /* 0x000fc60000701070 */
[----:B------:R-:W0:Y:S01]  /*80b0*/  @P1 S2R R5, SR_CgaCtaId ;  /* 0x0000000000051919 */ /* 0x000e220000008800 */
[----:B------:R-:W-:-:S04]  /*80c0*/  @P1 MOV R4, 0x400 ;  /* 0x0000040000041802 */ /* 0x000fc80000000f00 */
[----:B0-----:R-:W-:Y:S01]  /*80d0*/  @P1 LEA R6, R5, R4, 0x18 ;  /* 0x0000000405061211 */ /* 0x001fe200078ec0ff */
[----:B------:R-:W-:Y:S01]  /*80e0*/  IMAD.WIDE.U32 R4, R7, -0x45d1745d, RZ ;  /* 0xba2e8ba307047825 */ /* 0x000fe200078e00ff */
[----:B------:R-:W-:Y:S02]  /*80f0*/  SEL R4, RZ, 0x1, !P0 ;  /* 0x00000001ff047807 */ /* 0x000fe40004000000 */
[----:B------:R0:W-:Y:S01]  /*8100*/  @P1 SYNCS.ARRIVE.TRANS64.A1T0 RZ, [R6+URZ+0xc8], RZ ;  /* 0x0000c8ff06ff19a7 */ /* 0x0001e2000810003f */
[----:B------:R-:W-:Y:S02]  /*8110*/  IADD3 R16, P1, R16, UR36, RZ ;  /* 0x0000002410107c10 */ /* 0x000fe4000ff3e0ff */
[----:B------:R-:W-:Y:S02]  /*8120*/  LOP3.LUT R3, R3, R4, RZ, 0x3c, !PT ;  /* 0x0000000403037212 */ /* 0x000fe400078e3cff */
[----:B------:R-:W-:Y:S02]  /*8130*/  IADD3.X R17, R17, UR42, RZ, P1, !PT ;  /* 0x0000002a11117c10 */ /* 0x000fe40008ffe4ff */
[----:B------:R-:W-:-:S02]  /*8140*/  ISETP.GE.U32.AND P0, PT, R16, UR4, PT ;  /* 0x0000000410007c0c */ /* 0x000fc4000bf06070 */
[----:B0-----:R-:W-:Y:S02]  /*8150*/  SHF.R.U32.HI R6, RZ, 0x3, R5 ;  /* 0x00000003ff067819 */ /* 0x001fe40000011605 */
[----:B------:R-:W-:Y:S02]  /*8160*/  ISETP.GE.U32.AND.EX P0, PT, R17, UR5, PT, P0 ;  /* 0x0000000511007c0c */ /* 0x000fe4000bf06100 */
[----:B------:R-:W-:Y:S01]  /*8170*/  @P2 LOP3.LUT R3, R3, 0x1, R6, 0x78, !PT ;  /* 0x0000000103032812 */ /* 0x000fe200078e7806 */
[----:B------:R-:W-:Y:S01]  /*8180*/  IMAD R8, R6, -0xb, R7 ;  /* 0xfffffff506087824 */ /* 0x000fe200078e0207 */
[----:B------:R-:W-:Y:S01]  /*8190*/  PRMT R4, RZ, 0x7610, R4 ;  /* 0x00007610ff047816 */ /* 0x000fe20000000004 */
[----:B------:R-:W-:-:S08]  /*81a0*/  IMAD.MOV.U32 R7, RZ, RZ, -0x1 ;  /* 0xffffffffff077424 */ /* 0x000fd000078e00ff */
[----:B------:R-:W-:Y:S05]  /*81b0*/  @P0 BRA `(.L_x_173) ;  /* 0x0000000400540947 */ /* 0x000fea0003800000 */
[----:B------:R-:W0:Y:S01]  /*81c0*/  S2R R15, SR_CTAID.X ;  /* 0x00000000000f7919 */ /* 0x000e220000002500 */
[----:B------:R-:W-:Y:S01]  /*81d0*/  ULDC.64 UR4, c[0x0][0x628] ;  /* 0x00018a0000047ab9 */ /* 0x000fe20000000a00 */
[----:B------:R-:W-:Y:S01]  /*81e0*/  ULDC UR7, c[0x0][0x630] ;  /* 0x00018c0000077ab9 */ /* 0x000fe20000000800 */
[----:B------:R-:W-:Y:S01]  /*81f0*/  ISETP.NE.U32.AND P0, PT, RZ, UR4, PT ;  /* 0x00000004ff007c0c */ /* 0x000fe2000bf05070 */
[----:B------:R-:W1:Y:S01]  /*8200*/  S2R R20, SR_CTAID.Y ;  /* 0x0000000000147919 */ /* 0x000e620000002600 */
[----:B------:R-:W-:Y:S01]  /*8210*/  ULDC UR8, c[0x0][0x150] ;  /* 0x0000540000087ab9 */ /* 0x000fe20000000800 */
[----:B------:R-:W-:Y:S01]  /*8220*/  IMAD.MOV.U32 R4, RZ, RZ, R16 ;  /* 0x000000ffff047224 */ /* 0x000fe200078e0010 */
[----:B------:R-:W-:Y:S01]  /*8230*/  ISETP.NE.AND.EX P0, PT, RZ, UR5, PT, P0 ;  /* 0x00000005ff007c0c */ /* 0x000fe2000bf05300 */
[----:B------:R-:W-:Y:S01]  /*8240*/  IMAD.MOV.U32 R5, RZ, RZ, R17 ;  /* 0x000000ffff057224 */ /* 0x000fe200078e0011 */
[----:B0-----:R-:W-:-:S11]  /*8250*/  I2FP.F32.U32 R22, R15 ;  /* 0x0000000f00167245 */ /* 0x001fd60000201000 */
[----:B------:R-:W-:Y:S05]  /*8260*/  @!P0 BRA `(.L_x_174) ;  /* 0x0000000000288947 */ /* 0x000fea0003800000 */
[----:B------:R-:W-:Y:S02]  /*8270*/  ULDC UR6, c[0x0][0x634] ;  /* 0x00018d0000067ab9 */ /* 0x000fe40000000800 */
[----:B------:R-:W-:-:S05]  /*8280*/  IADD3 R5, P0, R16, UR6, RZ ;  /* 0x0000000610057c10 */ /* 0x000fca000ff1e0ff */
[----:B------:R-:W-:-:S04]  /*8290*/  IMAD.X R21, RZ, RZ, R17, P0 ;  /* 0x000000ffff157224 */ /* 0x000fc800000e0611 */
[----:B------:R-:W-:-:S04]  /*82a0*/  IMAD.WIDE.U32 R6, R21, UR4, RZ ;  /* 0x0000000415067c25 */ /* 0x000fc8000f8e00ff */
[----:B------:R-:W-:-:S04]  /*82b0*/  IMAD.WIDE.U32 R6, P0, R5, UR5, R6 ;  /* 0x0000000505067c25 */ /* 0x000fc8000f800006 */
[----:B------:R-:W-:-:S04]  /*82c0*/  IMAD.WIDE.U32 R4, R5, UR4, RZ ;  /* 0x0000000405047c25 */ /* 0x000fc8000f8e00ff */
[----:B------:R-:W-:Y:S01]  /*82d0*/  IMAD.MOV.U32 R4, RZ, RZ, R7 ;  /* 0x000000ffff047224 */ /* 0x000fe200078e0007 */
[----:B------:R-:W-:Y:S01]  /*82e0*/  IADD3 RZ, P1, R5, R6, RZ ;  /* 0x0000000605ff7210 */ /* 0x000fe20007f3e0ff */
[----:B------:R-:W-:-:S04]  /*82f0*/  IMAD.X R5, RZ, RZ, RZ, P0 ;  /* 0x000000ffff057224 */ /* 0x000fc800000e06ff */
[----:B------:R-:W-:-:S08]  /*8300*/  IMAD.WIDE.U32.X R4, R21, UR5, R4, P1 ;  /* 0x0000000515047c25 */ /* 0x000fd000088e0404 */
.L_x_174:
[--C-:B------:R-:W-:Y:S01]  /*8310*/  SHF.R.U64 R14, R4, UR7, R5.reuse ;  /* 0x00000007040e7c19 */ /* 0x100fe20008001205 */
[----:B------:R-:W-:Y:S01]  /*8320*/  FMUL R22, R22, UR8 ;  /* 0x0000000816167c20 */ /* 0x000fe20008400000 */
[----:B------:R-:W-:Y:S01]  /*8330*/  SHF.R.U32.HI R4, RZ, UR7, R5 ;  /* 0x00000007ff047c19 */ /* 0x000fe20008011605 */
[----:B------:R-:W0:Y:S01]  /*8340*/  LDC R6, c[0x0][0x144] ;  /* 0x00005100ff067b82 */ /* 0x000e220000000800 */
[----:B------:R-:W-:Y:S01]  /*8350*/  IADD3 R5, P0, RZ, -R14, RZ ;  /* 0x8000000eff057210 */ /* 0x000fe20007f1e0ff */
[----:B------:R-:W-:Y:S01]  /*8360*/  ULDC UR6, c[0x0][0x154] ;  /* 0x0000550000067ab9 */ /* 0x000fe20000000800 */
[----:B-1----:R-:W-:Y:S01]  /*8370*/  I2FP.F32.U32 R7, R20 ;  /* 0x0000001400077245 */ /* 0x002fe20000201000 */
[----:B------:R-:W1:Y:S01]  /*8380*/  F2I.U32.TRUNC.NTZ R22, R22 ;  /* 0x0000001600167305 */ /* 0x000e62000020f000 */
[----:B------:R-:W-:Y:S01]  /*8390*/  ULDC.64 UR4, c[0x0][0x620] ;  /* 0x0001880000047ab9 */ /* 0x000fe20000000a00 */
[----:B------:R-:W-:Y:S01]  /*83a0*/  IMAD.X R4, RZ, RZ, ~R4, P0 ;  /* 0x000000ffff047224 */ /* 0x000fe200000e0e04 */
[----:B------:R-:W-:Y:S01]  /*83b0*/  ISETP.NE.AND P2, PT, R2, 0x1, PT ;  /* 0x000000010200780c */ /* 0x000fe20003f45270 */
[----:B------:R-:W-:Y:S01]  /*83c0*/  FMUL R23, R7, UR6 ;  /* 0x0000000607177c20 */ /* 0x000fe20008400000 */
[----:B------:R-:W2:Y:S01]  /*83d0*/  LDC R25, c[0x0][0x148] ;  /* 0x00005200ff197b82 */ /* 0x000ea20000000800 */
[----:B------:R-:W-:Y:S01]  /*83e0*/  IMAD R4, R4, UR4, RZ ;  /* 0x0000000404047c24 */ /* 0x000fe2000f8e02ff */
[----:B------:R-:W-:-:S02]  /*83f0*/  ULDC.64 UR6, c[0x0][0x640] ;  /* 0x0001900000067ab9 */ /* 0x000fc40000000a00 */
[----:B------:R-:W-:Y:S01]  /*8400*/  ISETP.NE.U32.AND P0, PT, RZ, UR6, PT ;  /* 0x00000006ff007c0c */ /* 0x000fe2000bf05070 */
[----:B------:R-:W3:Y:S01]  /*8410*/  F2I.U32.TRUNC.NTZ R23, R23 ;  /* 0x0000001700177305 */ /* 0x000ee2000020f000 */
[C---:B------:R-:W-:Y:S02]  /*8420*/  IMAD R7, R5.reuse, UR5, R4 ;  /* 0x0000000505077c24 */ /* 0x040fe4000f8e0204 */
[----:B------:R-:W-:Y:S01]  /*8430*/  IMAD.WIDE.U32 R4, R5, UR4, R16 ;  /* 0x0000000405047c25 */ /* 0x000fe2000f8e0010 */
[----:B------:R-:W-:Y:S01]  /*8440*/  ULDC UR4, c[0x0][0x618] ;  /* 0x0001860000047ab9 */ /* 0x000fe20000000800 */
[----:B------:R-:W-:Y:S02]  /*8450*/  ISETP.NE.AND.EX P0, PT, RZ, UR7, PT, P0 ;  /* 0x00000007ff007c0c */ /* 0x000fe4000bf05300 */
[----:B------:R-:W-:Y:S02]  /*8460*/  IMAD.IADD R5, R5, 0x1, R7 ;  /* 0x0000000105057824 */ /* 0x000fe400078e0207 */
[----:B-1----:R-:W-:-:S03]  /*8470*/  IMAD.MOV R22, RZ, RZ, -R22 ;  /* 0x000000ffff167224 */ /* 0x002fc600078e0a16 */
[----:B------:R-:W-:Y:S01]  /*8480*/  SHF.R.U64 R21, R4, UR4, R5 ;  /* 0x0000000404157c19 */ /* 0x000fe20008001205 */
[----:B0-----:R-:W-:Y:S01]  /*8490*/  IMAD R15, R6, R22, R15 ;  /* 0x00000016060f7224 */ /* 0x001fe200078e020f */
[----:B------:R-:W-:Y:S01]  /*84a0*/  SHF.R.U32.HI R4, RZ, UR4, R5 ;  /* 0x00000004ff047c19 */ /* 0x000fe20008011605 */
[----:B------:R-:W-:Y:S01]  /*84b0*/  ULDC UR4, c[0x0][0x608] ;  /* 0x0001820000047ab9 */ /* 0x000fe20000000800 */
[----:B---3--:R-:W-:Y:S02]  /*84c0*/  IMAD.MOV R6, RZ, RZ, -R23 ;  /* 0x000000ffff067224 */ /* 0x008fe400078e0a17 */
[--C-:B------:R-:W-:Y:S02]  /*84d0*/  SHF.R.U64 R22, R21, UR4, R4.reuse ;  /* 0x0000000415167c19 */ /* 0x100fe40008001204 */
[----:B------:R-:W-:Y:S01]  /*84e0*/  SHF.R.U32.HI R5, RZ, UR4, R4 ;  /* 0x00000004ff057c19 */ /* 0x000fe20008011604 */
[----:B------:R-:W-:Y:S01]  /*84f0*/  ULDC UR4, c[0x0][0x658] ;  /* 0x0001960000047ab9 */ /* 0x000fe20000000800 */
[----:B--2---:R-:W-:-:S02]  /*8500*/  @P2 IMAD R15, R25, R6, R20 ;  /* 0x00000006190f2224 */ /* 0x004fc400078e0214 */
[--C-:B------:R-:W-:Y:S02]  /*8510*/  SHF.R.U64 R20, R22, UR4, R5.reuse ;  /* 0x0000000416147c19 */ /* 0x100fe40008001205 */
[----:B------:R-:W-:-:S03]  /*8520*/  SHF.R.U32.HI R23, RZ, UR4, R5 ;  /* 0x00000004ff177c19 */ /* 0x000fc60008011605 */
[----:B------:R-:W-:Y:S02]  /*8530*/  IMAD.MOV.U32 R6, RZ, RZ, R20 ;  /* 0x000000ffff067224 */ /* 0x000fe400078e0014 */
[----:B------:R-:W-:Y:S01]  /*8540*/  IMAD.MOV.U32 R5, RZ, RZ, R23 ;  /* 0x000000ffff057224 */ /* 0x000fe200078e0017 */
[----:B------:R-:W-:Y:S06]  /*8550*/  @!P0 BRA `(.L_x_175) ;  /* 0x00000000002c8947 */ /* 0x000fec0003800000 */
        /* <DEDUP_REMOVED lines=9> */
[----:B------:R-:W-:-:S04]  /*85f0*/  IMAD.WIDE.U32.X R4, R23, UR7, R4, P1 ;  /* 0x0000000717047c25 */ /* 0x000fc800088e0404 */
[----:B------:R-:W-:-:S07]  /*8600*/  IMAD.MOV.U32 R6, RZ, RZ, R4 ;  /* 0x000000ffff067224 */ /* 0x000fce00078e0004 */
.L_x_175:
[----:B------:R-:W-:Y:S01]  /*8610*/  ULDC UR4, c[0x0][0x648] ;  /* 0x0001920000047ab9 */ /* 0x000fe20000000800 */
[----:B------:R-:W-:Y:S01]  /*8620*/  LOP3.LUT R4, R22, UR16, RZ, 0xc0, !PT ;  /* 0x0000001016047c12 */ /* 0x000fe2000f8ec0ff */
[----:B------:R-:W-:Y:S01]  /*8630*/  ULDC UR5, c[0x0][0x610] ;  /* 0x0001840000057ab9 */ /* 0x000fe20000000800 */
[----:B------:R-:W-:Y:S01]  /*8640*/  SHF.R.U64 R5, R6, UR4, R5 ;  /* 0x0000000406057c19 */ /* 0x000fe20008001205 */
[----:B------:R-:W-:Y:S01]  /*8650*/  ULDC UR4, c[0x0][0x638] ;  /* 0x00018e0000047ab9 */ /* 0x000fe20000000800 */
[----:B------:R-:W-:-:S03]  /*8660*/  LOP3.LUT R21, R21, UR15, RZ, 0xc0, !PT ;  /* 0x0000000f15157c12 */ /* 0x000fc6000f8ec0ff */
[----:B------:R-:W-:Y:S02]  /*8670*/  IMAD.MOV R7, RZ, RZ, -R5 ;  /* 0x000000ffff077224 */ /* 0x000fe400078e0a05 */
[----:B------:R-:W-:Y:S02]  /*8680*/  IMAD R4, R5, UR17, R4 ;  /* 0x0000001105047c24 */ /* 0x000fe4000f8e0204 */
[----:B------:R-:W-:Y:S01]  /*8690*/  IMAD R20, R7, UR4, R20 ;  /* 0x0000000407147c24 */ /* 0x000fe2000f8e0214 */
[----:B------:R-:W-:Y:S01]  /*86a0*/  ULDC UR4, c[0x0][0x600] ;  /* 0x0001800000047ab9 */ /* 0x000fe20000000800 */
[----:B------:R-:W-:Y:S02]  /*86b0*/  IMAD R15, R4, UR5, R15 ;  /* 0x00000005040f7c24 */ /* 0x000fe4000f8e020f */
[----:B------:R-:W-:Y:S02]  /*86c0*/  IMAD R20, R20, UR4, R21 ;  /* 0x0000000414147c24 */ /* 0x000fe4000f8e0215 */
[----:B------:R-:W-:-:S02]  /*86d0*/  IMAD.MOV.U32 R4, RZ, RZ, 0x1 ;  /* 0x00000001ff047424 */ /* 0x000fc400078e00ff */
[----:B------:R-:W-:Y:S01]  /*86e0*/  IMAD.MOV.U32 R7, RZ, RZ, R14 ;  /* 0x000000ffff077224 */ /* 0x000fe200078e000e */
[----:B------:R-:W-:Y:S02]  /*86f0*/  SEL R21, R20, R15, !P2 ;  /* 0x0000000f14157207 */ /* 0x000fe40005000000 */
[----:B------:R-:W-:-:S07]  /*8700*/  SEL R20, R15, R20, !P2 ;  /* 0x000000140f147207 */ /* 0x000fce0005000000 */
.L_x_173:
[----:B------:R-:W-:Y:S05]  /*8710*/  BSYNC B1 ;  /* 0x0000000000017941 */ /* 0x000fea0003800000 */
.L_x_172:
[----:B------:R-:W-:-:S13]  /*8720*/  LOP3.LUT P0, RZ, R4, 0xff, RZ, 0xc0, !PT ;  /* 0x000000ff04ff7812 */ /* 0x000fda000780c0ff */
[----:B------:R-:W-:Y:S05]  /*8730*/  @P0 BRA `(.L_x_176) ;  /* 0xfffffff400400947 */ /* 0x000fea000383ffff */
[----:B------:R-:W-:Y:S05]  /*8740*/  BSYNC B0 ;  /* 0x0000000000007941 */ /* 0x000fea0003800000 */
.L_x_165:
[----:B------:R-:W-:-:S03]  /*8750*/  UMOV UR4, 0xffffffff ;  /* 0xffffffff00047882 */ /* 0x000fc60000000000 */
[----:B------:R-:W-:Y:S05]  /*8760*/  BRA.DIV UR4, `(.L_x_177) ;  /* 0x0000000a04107947 */ /* 0x000fea000b800000 */
[----:B------:R-:W-:-:S13]  /*8770*/  ELECT P6, URZ, PT ;  /* 0x00000000003f782f */ /* 0x000fda00038c0000 */
.L_x_198:
[----:B------:R-:W-:Y:S04]  /*8780*/  BSSY B0, `(.L_x_178) ;  /* 0x000006a000007945 */ /* 0x000fe80003800000 */
[----:B------:R-:W-:Y:S05]  /*8790*/  @!P6 BRA `(.L_x_179) ;  /* 0x0000000400a0e947 */ /* 0x000fea0003800000 */
[----:B------:R-:W-:-:S04]  /*87a0*/  LOP3.LUT R18, R18, 0x2, RZ, 0xfc, !PT ;  /* 0x0000000212127812 */ /* 0x000fc800078efcff */
[----:B------:R-:W-:-:S13]  /*87b0*/  ISETP.NE.AND P0, PT, R18, 0x3, PT ;  /* 0x000000031200780c */ /* 0x000fda0003f05270 */
[----:B------:R-:W-:Y:S05]  /*87c0*/  @!P0 BRA `(.L_x_180) ;  /* 0x0000000000048947 */ /* 0x000fea0003800000 */
[----:B------:R-:W-:Y:S01]  /*87d0*/  BPT.TRAP 0x1 ;  /* 0x000000040000795c */ /* 0x000fe20000300000 */
.L_x_180:
[----:B------:R-:W0:Y:S01]  /*87e0*/  S2R R5, SR_CgaCtaId ;  /* 0x0000000000057919 */ /* 0x000e220000008800 */
[----:B------:R-:W-:Y:S02]  /*87f0*/  MOV R0, 0x400 ;  /* 0x0000040000007802 */ /* 0x000fe40000000f00 */
[----:B------:R-:W-:Y:S02]  /*8800*/  SHF.L.U32 R2, R3, 0x1f, RZ ;  /* 0x0000001f03027819 */ /* 0x000fe400000006ff */
[----:B0-----:R-:W-:-:S05]  /*8810*/  LEA R5, R5, R0, 0x18 ;  /* 0x0000000005057211 */ /* 0x001fca00078ec0ff */
[----:B------:R-:W-:-:S04]  /*8820*/  VIADD R5, R5, 0x58 ;  /* 0x0000005805057836 */ /* 0x000fc80000000000 */
[C---:B------:R-:W-:Y:S02]  /*8830*/  IMAD R7, R8.reuse, 0x8, R5 ;  /* 0x0000000808077824 */ /* 0x040fe400078e0205 */
[----:B------:R-:W-:Y:S02]  /*8840*/  VIADD R8, R8, 0x1 ;  /* 0x0000000108087836 */ /* 0x000fe40000000000 */
[----:B------:R-:W0:Y:S03]  /*8850*/  SYNCS.PHASECHK.TRANS64.TRYWAIT P0, [R7+URZ], R2 ;  /* 0x00000002070075a7 */ /* 0x000e26000800017f */
[----:B------:R-:W-:-:S04]  /*8860*/  ISETP.NE.AND P1, PT, R8, 0xb, PT ;  /* 0x0000000b0800780c */ /* 0x000fc80003f25270 */
[----:B------:R-:W-:Y:S02]  /*8870*/  SEL R0, RZ, 0x1, P1 ;  /* 0x00000001ff007807 */ /* 0x000fe40000800000 */
[----:B------:R-:W-:Y:S02]  /*8880*/  SEL R8, R8, RZ, P1 ;  /* 0x000000ff08087207 */ /* 0x000fe40000800000 */
[----:B------:R-:W-:-:S03]  /*8890*/  LOP3.LUT R9, R3, R0, RZ, 0x3c, !PT ;  /* 0x0000000003097212 */ /* 0x000fc600078e3cff */
[----:B------:R-:W-:Y:S01]  /*88a0*/  IMAD R6, R8, 0x8, R5 ;  /* 0x0000000808067824 */ /* 0x000fe200078e0205 */
[----:B------:R-:W-:Y:S01]  /*88b0*/  SHF.L.U32 R3, R9, 0x1f, RZ ;  /* 0x0000001f09037819 */ /* 0x000fe200000006ff */
[----:B0-----:R-:W-:Y:S06]  /*88c0*/  @!P0 BRA `(.L_x_181) ;  /* 0x0000000400d88947 */ /* 0x001fec0003800000 */
.L_x_199:
[----:B------:R-:W1:Y:S01]  /*88d0*/  SYNCS.PHASECHK.TRANS64.TRYWAIT P0, [R6+URZ], R3 ;  /* 0x00000003060075a7 */ /* 0x000e62000800017f */
[----:B------:R-:W-:-:S05]  /*88e0*/  VIADD R0, R8, 0x1 ;  /* 0x0000000108007836 */ /* 0x000fca0000000000 */
[----:B------:R-:W-:-:S04]  /*88f0*/  ISETP.NE.AND P1, PT, R0, 0xb, PT ;  /* 0x0000000b0000780c */ /* 0x000fc80003f25270 */
[----:B0-----:R-:W-:Y:S02]  /*8900*/  SEL R2, RZ, 0x1, P1 ;  /* 0x00000001ff027807 */ /* 0x001fe40000800000 */
[----:B------:R-:W-:Y:S02]  /*8910*/  SEL R0, R0, RZ, P1 ;  /* 0x000000ff00007207 */ /* 0x000fe40000800000 */
[----:B------:R-:W-:-:S03]  /*8920*/  LOP3.LUT R9, R9, R2, RZ, 0x3c, !PT ;  /* 0x0000000209097212 */ /* 0x000fc600078e3cff */
[----:B------:R-:W-:Y:S01]  /*8930*/  IMAD R7, R0, 0x8, R5 ;  /* 0x0000000800077824 */ /* 0x000fe200078e0205 */
[----:B------:R-:W-:Y:S01]  /*8940*/  SHF.L.U32 R4, R9, 0x1f, RZ ;  /* 0x0000001f09047819 */ /* 0x000fe200000006ff */
[----:B-1----:R-:W-:Y:S06]  /*8950*/  @!P0 BRA `(.L_x_182) ;  /* 0x0000000400c88947 */ /* 0x002fec0003800000 */
.L_x_200:
[----:B------:R-:W1:Y:S01]  /*8960*/  SYNCS.PHASECHK.TRANS64.TRYWAIT P0, [R7+URZ], R4 ;  /* 0x00000004070075a7 */ /* 0x000e62000800017f */
[----:B------:R-:W-:-:S05]  /*8970*/  VIADD R0, R0, 0x1 ;  /* 0x0000000100007836 */ /* 0x000fca0000000000 */
[----:B------:R-:W-:-:S04]  /*8980*/  ISETP.NE.AND P1, PT, R0, 0xb, PT ;  /* 0x0000000b0000780c */ /* 0x000fc80003f25270 */
[----:B------:R-:W-:Y:S02]  /*8990*/  SEL R2, RZ, 0x1, P1 ;  /* 0x00000001ff027807 */ /* 0x000fe40000800000 */
[----:B------:R-:W-:Y:S02]  /*89a0*/  SEL R0, R0, RZ, P1 ;  /* 0x000000ff00007207 */ /* 0x000fe40000800000 */
[----:B------:R-:W-:-:S03]  /*89b0*/  LOP3.LUT R9, R9, R2, RZ, 0x3c, !PT ;  /* 0x0000000209097212 */ /* 0x000fc600078e3cff */
[----:B0-----:R-:W-:Y:S01]  /*89c0*/  IMAD R6, R0, 0x8, R5 ;  /* 0x0000000800067824 */ /* 0x001fe200078e0205 */
[----:B------:R-:W-:Y:S01]  /*89d0*/  SHF.L.U32 R3, R9, 0x1f, RZ ;  /* 0x0000001f09037819 */ /* 0x000fe200000006ff */
[----:B-1----:R-:W-:Y:S06]  /*89e0*/  @!P0 BRA `(.L_x_183) ;  /* 0x0000000400b88947 */ /* 0x002fec0003800000 */
.L_x_201:
        /* <DEDUP_REMOVED lines=9> */
.L_x_202:
        /* <DEDUP_REMOVED lines=9> */
.L_x_203:
        /* <DEDUP_REMOVED lines=9> */
.L_x_204:
        /* <DEDUP_REMOVED lines=9> */
.L_x_205:
        /* <DEDUP_REMOVED lines=9> */
.L_x_206:
        /* <DEDUP_REMOVED lines=9> */
.L_x_207:
[----:B------:R-:W1:Y:S01]  /*8d50*/  SYNCS.PHASECHK.TRANS64.TRYWAIT P0, [R6+URZ], R3 ;  /* 0x00000003060075a7 */ /* 0x000e62000800017f */
[----:B------:R-:W-:-:S05]  /*8d60*/  VIADD R0, R0, 0x1 ;  /* 0x0000000100007836 */ /* 0x000fca0000000000 */
[----:B------:R-:W-:-:S04]  /*8d70*/  ISETP.NE.AND P1, PT, R0, 0xb, PT ;  /* 0x0000000b0000780c */ /* 0x000fc80003f25270 */
[----:B------:R-:W-:Y:S02]  /*8d80*/  SEL R2, RZ, 0x1, P1 ;  /* 0x00000001ff027807 */ /* 0x000fe40000800000 */
[----:B------:R-:W-:Y:S02]  /*8d90*/  SEL R0, R0, RZ, P1 ;  /* 0x000000ff00007207 */ /* 0x000fe40000800000 */
[----:B------:R-:W-:Y:S01]  /*8da0*/  LOP3.LUT R2, R9, R2, RZ, 0x3c, !PT ;  /* 0x0000000209027212 */ /* 0x000fe200078e3cff */
[----:B-1----:R-:W-:Y:S06]  /*8db0*/  @!P0 BRA `(.L_x_190) ;  /* 0x0000000400508947 */ /* 0x002fec0003800000 */
.L_x_208:
[----:B------:R-:W-:Y:S01]  /*8dc0*/  IMAD R5, R0, 0x8, R5 ;  /* 0x0000000800057824 */ /* 0x000fe200078e0205 */
[----:B------:R-:W-:-:S07]  /*8dd0*/  SHF.L.U32 R0, R2, 0x1f, RZ ;  /* 0x0000001f02007819 */ /* 0x000fce00000006ff */
.L_x_191:
[----:B--2---:R2:W3:Y:S02]  /*8de0*/  SYNCS.PHASECHK.TRANS64.TRYWAIT P0, [R5+URZ], R0 ;  /* 0x00000000050075a7 */ /* 0x0044e4000800017f */
[----:B---3--:R-:W-:Y:S05]  /*8df0*/  @!P0 NANOSLEEP.SYNCS 0x989680 ;  /* 0x009896800000895d */ /* 0x008fea0003900000 */
[----:B------:R-:W3:Y:S02]  /*8e00*/  @!P0 SYNCS.PHASECHK.TRANS64 P0, [R5+URZ], R0 ;  /* 0x00000000050085a7 */ /* 0x000ee4000800007f */
[----:B---3--:R-:W-:Y:S05]  /*8e10*/  @!P0 BRA `(.L_x_191) ;  /* 0xfffffffc00f08947 */ /* 0x008fea000383ffff */
.L_x_179:
[----:B------:R-:W-:Y:S05]  /*8e20*/  BSYNC B0 ;  /* 0x0000000000007941 */ /* 0x000fea0003800000 */
.L_x_178:
[----:B------:R-:W-:Y:S05]  /*8e30*/  EXIT ;  /* 0x000000000000794d */ /* 0x000fea0003800000 */
.L_x_22:
[----:B-1----:R1:W2:Y:S02]  /*8e40*/  SYNCS.PHASECHK.TRANS64.TRYWAIT P1, [R3+URZ], R0 ;  /* 0x00000000030075a7 */ /* 0x0022a4000802017f */
[----:B--2---:R-:W-:Y:S05]  /*8e50*/  @!P1 NANOSLEEP.SYNCS 0x989680 ;  /* 0x009896800000995d */ /* 0x004fea0003900000 */
[----:B------:R-:W2:Y:S02]  /*8e60*/  @!P1 SYNCS.PHASECHK.TRANS64 P1, [R3+URZ], R0 ;  /* 0x00000000030095a7 */ /* 0x000ea4000802007f */
[----:B--2---:R-:W-:Y:S05]  /*8e70*/  @!P1 BRA `(.L_x_22) ;  /* 0xfffffffc00f09947 */ /* 0x004fea000383ffff */
[----:B------:R-:W-:Y:S05]  /*8e80*/  BRA `(.L_x_21) ;  /* 0xffffff8800947947 */ /* 0x000fea000383ffff */
.L_x_27:
[----:B-1----:R1:W2:Y:S02]  /*8e90*/  SYNCS.PHASECHK.TRANS64.TRYWAIT P1, [R5+URZ], R4 ;  /* 0x00000004050075a7 */ /* 0x0022a4000802017f */
[----:B--2---:R-:W-:Y:S05]  /*8ea0*/  @!P1 NANOSLEEP.SYNCS 0x989680 ;  /* 0x009896800000995d */ /* 0x004fea0003900000 */
[----:B------:R-:W2:Y:S02]  /*8eb0*/  @!P1 SYNCS.PHASECHK.TRANS64 P1, [R5+URZ], R4 ;  /* 0x00000004050095a7 */ /* 0x000ea4000802007f */
[----:B--2---:R-:W-:Y:S05]  /*8ec0*/  @!P1 BRA `(.L_x_27) ;  /* 0xfffffffc00f09947 */ /* 0x004fea000383ffff */
[----:B------:R-:W-:Y:S05]  /*8ed0*/  BRA `(.L_x_26) ;  /* 0xffffff8c00687947 */ /* 0x000fea000383ffff */
.L_x_166:
[----:B------:R-:W-:Y:S01]  /*8ee0*/  BSSY B1, `(.L_x_192) ;  /* 0x0000006000017945 */ /* 0x000fe20003800000 */
[----:B------:R-:W-:-:S07]  /*8ef0*/  IMAD.MOV.U32 R15, RZ, RZ, -0x1 ;  /* 0xffffffffff0f7424 */ /* 0x000fce00078e00ff */
[----:B------:R-:W-:Y:S05]  /*8f00*/  WARPSYNC.COLLECTIVE R15, `(.L_x_193) ;  /* 0x000000000f0c7348 */ /* 0x000fea0003c00000 */
[----:B------:R-:W-:Y:S02]  /*8f10*/  ELECT P6, UR62, PT ;  /* 0x00000000003e782f */ /* 0x000fe400038c0000 */
[----:B------:R-:W-:Y:S01]  /*8f20*/  MOV R14, UR62 ;  /* 0x0000003e000e7c02 */ /* 0x000fe20008000f00 */
[----:B------:R-:W-:Y:S10]  /*8f30*/  ENDCOLLECTIVE ;  /* 0x000000000000791b */ /* 0x000ff40003800000 */
.L_x_193:
[----:B------:R-:W-:Y:S05]  /*8f40*/  BSYNC B1 ;  /* 0x0000000000017941 */ /* 0x000fea0003800000 */
.L_x_192:
[----:B------:R-:W-:Y:S05]  /*8f50*/  BRA `(.L_x_194) ;  /* 0xffffffec00447947 */ /* 0x000fea000383ffff */
.L_x_169:
[----:B-1----:R1:W2:Y:S02]  /*8f60*/  SYNCS.PHASECHK.TRANS64.TRYWAIT P0, [R23+URZ+0x58], R14 ;  /* 0x0000580e170075a7 */ /* 0x0022a4000800017f */
[----:B--2---:R-:W-:Y:S05]  /*8f70*/  @!P0 NANOSLEEP.SYNCS 0x989680 ;  /* 0x009896800000895d */ /* 0x004fea0003900000 */
[----:B------:R-:W2:Y:S02]  /*8f80*/  @!P0 SYNCS.PHASECHK.TRANS64 P0, [R23+URZ+0x58], R14 ;  /* 0x0000580e170085a7 */ /* 0x000ea4000800007f */
[----:B--2---:R-:W-:Y:S05]  /*8f90*/  @!P0 BRA `(.L_x_169) ;  /* 0xfffffffc00f08947 */ /* 0x004fea000383ffff */
[----:B------:R-:W-:Y:S05]  /*8fa0*/  BRA `(.L_x_195) ;  /* 0xffffffec007c7947 */ /* 0x000fea000383ffff */
.L_x_177:
[----:B------:R-:W-:Y:S01]  /*8fb0*/  BSSY B0, `(.L_x_196) ;  /* 0x0000006000007945 */ /* 0x000fe20003800000 */
[----:B------:R-:W-:-:S07]  /*8fc0*/  IMAD.MOV.U32 R15, RZ, RZ, -0x1 ;  /* 0xffffffffff0f7424 */ /* 0x000fce00078e00ff */
[----:B------:R-:W-:Y:S05]  /*8fd0*/  WARPSYNC.COLLECTIVE R15, `(.L_x_197) ;  /* 0x000000000f0c7348 */ /* 0x000fea0003c00000 */
[----:B------:R-:W-:Y:S02]  /*8fe0*/  ELECT P6, UR62, PT ;  /* 0x00000000003e782f */ /* 0x000fe400038c0000 */
[----:B------:R-:W-:Y:S01]  /*8ff0*/  MOV R14, UR62 ;  /* 0x0000003e000e7c02 */ /* 0x000fe20008000f00 */
[----:B------:R-:W-:Y:S10]  /*9000*/  ENDCOLLECTIVE ;  /* 0x000000000000791b */ /* 0x000ff40003800000 */
.L_x_197:
[----:B------:R-:W-:Y:S05]  /*9010*/  BSYNC B0 ;  /* 0x0000000000007941 */ /* 0x000fea0003800000 */
.L_x_196:
[----:B------:R-:W-:Y:S05]  /*9020*/  BRA `(.L_x_198) ;  /* 0xfffffff400d47947 */ /* 0x000fea000383ffff */
.L_x_181:
[----:B0-----:R0:W1:Y:S02]  /*9030*/  SYNCS.PHASECHK.TRANS64.TRYWAIT P0, [R7+URZ], R2 ;  /* 0x00000002070075a7 */ /* 0x001064000800017f */
[----:B-1----:R-:W-:Y:S05]  /*9040*/  @!P0 NANOSLEEP.SYNCS 0x989680 ;  /* 0x009896800000895d */ /* 0x002fea0003900000 */
[----:B------:R-:W1:Y:S02]  /*9050*/  @!P0 SYNCS.PHASECHK.TRANS64 P0, [R7+URZ], R2 ;  /* 0x00000002070085a7 */ /* 0x000e64000800007f */
[----:B-1----:R-:W-:Y:S05]  /*9060*/  @!P0 BRA `(.L_x_181) ;  /* 0xfffffffc00f08947 */ /* 0x002fea000383ffff */
[----:B------:R-:W-:Y:S05]  /*9070*/  BRA `(.L_x_199) ;  /* 0xfffffff800147947 */ /* 0x000fea000383ffff */
.L_x_182:
[----:B0-----:R0:W1:Y:S02]  /*9080*/  SYNCS.PHASECHK.TRANS64.TRYWAIT P0, [R6+URZ], R3 ;  /* 0x00000003060075a7 */ /* 0x001064000800017f */
[----:B-1----:R-:W-:Y:S05]  /*9090*/  @!P0 NANOSLEEP.SYNCS 0x989680 ;  /* 0x009896800000895d */ /* 0x002fea0003900000 */
[----:B------:R-:W1:Y:S02]  /*90a0*/  @!P0 SYNCS.PHASECHK.TRANS64 P0, [R6+URZ], R3 ;  /* 0x00000003060085a7 */ /* 0x000e64000800007f */
[----:B-1----:R-:W-:Y:S05]  /*90b0*/  @!P0 BRA `(.L_x_182) ;  /* 0xfffffffc00f08947 */ /* 0x002fea000383ffff */
[----:B------:R-:W-:Y:S05]  /*90c0*/  BRA `(.L_x_200) ;  /* 0xfffffff800247947 */ /* 0x000fea000383ffff */
.L_x_183:
[----:B0-----:R0:W1:Y:S02]  /*90d0*/  SYNCS.PHASECHK.TRANS64.TRYWAIT P0, [R7+URZ], R4 ;  /* 0x00000004070075a7 */ /* 0x001064000800017f */
[----:B-1----:R-:W-:Y:S05]  /*90e0*/  @!P0 NANOSLEEP.SYNCS 0x989680 ;  /* 0x009896800000895d */ /* 0x002fea0003900000 */
[----:B------:R-:W1:Y:S02]  /*90f0*/  @!P0 SYNCS.PHASECHK.TRANS64 P0, [R7+URZ], R4 ;  /* 0x00000004070085a7 */ /* 0x000e64000800007f */
[----:B-1----:R-:W-:Y:S05]  /*9100*/  @!P0 BRA `(.L_x_183) ;  /* 0xfffffffc00f08947 */ /* 0x002fea000383ffff */
[----:B------:R-:W-:Y:S05]  /*9110*/  BRA `(.L_x_201) ;  /* 0xfffffff800347947 */ /* 0x000fea000383ffff */
.L_x_184:
[----:B0-----:R0:W1:Y:S02]  /*9120*/  SYNCS.PHASECHK.TRANS64.TRYWAIT P0, [R6+URZ], R3 ;  /* 0x00000003060075a7 */ /* 0x001064000800017f */
[----:B-1----:R-:W-:Y:S05]  /*9130*/  @!P0 NANOSLEEP.SYNCS 0x989680 ;  /* 0x009896800000895d */ /* 0x002fea0003900000 */
[----:B------:R-:W1:Y:S02]  /*9140*/  @!P0 SYNCS.PHASECHK.TRANS64 P0, [R6+URZ], R3 ;  /* 0x00000003060085a7 */ /* 0x000e64000800007f */
[----:B-1----:R-:W-:Y:S05]  /*9150*/  @!P0 BRA `(.L_x_184) ;  /* 0xfffffffc00f08947 */ /* 0x002fea000383ffff */
[----:B------:R-:W-:Y:S05]  /*9160*/  BRA `(.L_x_202) ;  /* 0xfffffff800447947 */ /* 0x000fea000383ffff */
.L_x_185:
[----:B0-----:R0:W1:Y:S02]  /*9170*/  SYNCS.PHASECHK.TRANS64.TRYWAIT P0, [R7+URZ], R4 ;  /* 0x00000004070075a7 */ /* 0x001064000800017f */
[----:B-1----:R-:W-:Y:S05]  /*9180*/  @!P0 NANOSLEEP.SYNCS 0x989680 ;  /* 0x009896800000895d */ /* 0x002fea0003900000 */
[----:B------:R-:W1:Y:S02]  /*9190*/  @!P0 SYNCS.PHASECHK.TRANS64 P0, [R7+URZ], R4 ;  /* 0x00000004070085a7 */ /* 0x000e64000800007f */
[----:B-1----:R-:W-:Y:S05]  /*91a0*/  @!P0 BRA `(.L_x_185) ;  /* 0xfffffffc00f08947 */ /* 0x002fea000383ffff */
[----:B------:R-:W-:Y:S05]  /*91b0*/  BRA `(.L_x_203) ;  /* 0xfffffff800547947 */ /* 0x000fea000383ffff */
.L_x_186:
[----:B0-----:R0:W1:Y:S02]  /*91c0*/  SYNCS.PHASECHK.TRANS64.TRYWAIT P0, [R6+URZ], R3 ;  /* 0x00000003060075a7 */ /* 0x001064000800017f */
[----:B-1----:R-:W-:Y:S05]  /*91d0*/  @!P0 NANOSLEEP.SYNCS 0x989680 ;  /* 0x009896800000895d */ /* 0x002fea0003900000 */
[----:B------:R-:W1:Y:S02]  /*91e0*/  @!P0 SYNCS.PHASECHK.TRANS64 P0, [R6+URZ], R3 ;  /* 0x00000003060085a7 */ /* 0x000e64000800007f */
[----:B-1----:R-:W-:Y:S05]  /*91f0*/  @!P0 BRA `(.L_x_186) ;  /* 0xfffffffc00f08947 */ /* 0x002fea000383ffff */
[----:B------:R-:W-:Y:S05]  /*9200*/  BRA `(.L_x_204) ;  /* 0xfffffff800647947 */ /* 0x000fea000383ffff */
.L_x_187:
[----:B0-----:R0:W1:Y:S02]  /*9210*/  SYNCS.PHASECHK.TRANS64.TRYWAIT P0, [R7+URZ], R4 ;  /* 0x00000004070075a7 */ /* 0x001064000800017f */
[----:B-1----:R-:W-:Y:S05]  /*9220*/  @!P0 NANOSLEEP.SYNCS 0x989680 ;  /* 0x009896800000895d */ /* 0x002fea0003900000 */
[----:B------:R-:W1:Y:S02]  /*9230*/  @!P0 SYNCS.PHASECHK.TRANS64 P0, [R7+URZ], R4 ;  /* 0x00000004070085a7 */ /* 0x000e64000800007f */
[----:B-1----:R-:W-:Y:S05]  /*9240*/  @!P0 BRA `(.L_x_187) ;  /* 0xfffffffc00f08947 */ /* 0x002fea000383ffff */
[----:B------:R-:W-:Y:S05]  /*9250*/  BRA `(.L_x_205) ;  /* 0xfffffff800747947 */ /* 0x000fea000383ffff */
.L_x_188:
[----:B0-----:R0:W1:Y:S02]  /*9260*/  SYNCS.PHASECHK.TRANS64.TRYWAIT P0, [R6+URZ], R3 ;  /* 0x00000003060075a7 */ /* 0x001064000800017f */
[----:B-1----:R-:W-:Y:S05]  /*9270*/  @!P0 NANOSLEEP.SYNCS 0x989680 ;  /* 0x009896800000895d */ /* 0x002fea0003900000 */
[----:B------:R-:W1:Y:S02]  /*9280*/  @!P0 SYNCS.PHASECHK.TRANS64 P0, [R6+URZ], R3 ;  /* 0x00000003060085a7 */ /* 0x000e64000800007f */
[----:B-1----:R-:W-:Y:S05]  /*9290*/  @!P0 BRA `(.L_x_188) ;  /* 0xfffffffc00f08947 */ /* 0x002fea000383ffff */
[----:B------:R-:W-:Y:S05]  /*92a0*/  BRA `(.L_x_206) ;  /* 0xfffffff800847947 */ /* 0x000fea000383ffff */
.L_x_189:
[----:B0-----:R0:W1:Y:S02]  /*92b0*/  SYNCS.PHASECHK.TRANS64.TRYWAIT P0, [R7+URZ], R4 ;  /* 0x00000004070075a7 */ /* 0x001064000800017f */
[----:B-1----:R-:W-:Y:S05]  /*92c0*/  @!P0 NANOSLEEP.SYNCS 0x989680 ;  /* 0x009896800000895d */ /* 0x002fea0003900000 */
[----:B------:R-:W1:Y:S02]  /*92d0*/  @!P0 SYNCS.PHASECHK.TRANS64 P0, [R7+URZ], R4 ;  /* 0x00000004070085a7 */ /* 0x000e64000800007f */
[----:B-1----:R-:W-:Y:S05]  /*92e0*/  @!P0 BRA `(.L_x_189) ;  /* 0xfffffffc00f08947 */ /* 0x002fea000383ffff */
[----:B------:R-:W-:Y:S05]  /*92f0*/  BRA `(.L_x_207) ;  /* 0xfffffff800947947 */ /* 0x000fea000383ffff */
.L_x_190:
[----:B-1----:R1:W2:Y:S02]  /*9300*/  SYNCS.PHASECHK.TRANS64.TRYWAIT P0, [R6+URZ], R3 ;  /* 0x00000003060075a7 */ /* 0x0022a4000800017f */
[----:B--2---:R-:W-:Y:S05]  /*9310*/  @!P0 NANOSLEEP.SYNCS 0x989680 ;  /* 0x009896800000895d */ /* 0x004fea0003900000 */
[----:B------:R-:W2:Y:S02]  /*9320*/  @!P0 SYNCS.PHASECHK.TRANS64 P0, [R6+URZ], R3 ;  /* 0x00000003060085a7 */ /* 0x000ea4000800007f */
[----:B--2---:R-:W-:Y:S05]  /*9330*/  @!P0 BRA `(.L_x_190) ;  /* 0xfffffffc00f08947 */ /* 0x004fea000383ffff */
[----:B------:R-:W-:Y:S05]  /*9340*/  BRA `(.L_x_208) ;  /* 0xfffffff8009c7947 */ /* 0x000fea000383ffff */
.L_x_209:
[----:B------:R-:W-:-:S00]  /*9350*/  BRA `(.L_x_209) ;  /* 0xfffffffc00fc7947 */ /* 0x000fc0000383ffff */
[----:B------:R-:W-:-:S00]  /*9360*/  NOP ;  /* 0x0000000000007918 */ /* 0x000fc00000000000 */
        /* <DEDUP_REMOVED lines=9> */
.L_x_210:


//--------------------- .nv.global.init           --------------------------
	.section	.nv.global.init,"aw",@progbits
.nv.global.init:
	.type		$str$22,@object
	.size		$str$22,($str$23 - $str$22)
$str$22:
        /*0000*/ 	.byte	0x6b, 0x5f, 0x74, 0x69, 0x6c, 0x65, 0x5f, 0x63, 0x6f, 0x75, 0x6e, 0x74, 0x20, 0x3e, 0x3d, 0x20
        /*0010*/ 	.byte	0x31, 0x00
	.type		$str$23,@object
	.size		$str$23,(__unnamed_1 - $str$23)
$str$23:
        /*0012*/ 	.byte	0x2f, 0x74, 0x6d, 0x70, 0x2f, 0x63, 0x75, 0x74, 0x6c, 0x61, 0x73, 0x73, 0x5f, 0x73, 0x77, 0x65
        /*0022*/ 	.byte	0x65, 0x70, 0x5f, 0x73, 0x72, 0x63, 0x2f, 0x69, 0x6e, 0x63, 0x6c, 0x75, 0x64, 0x65, 0x2f, 0x63
        /*0032*/ 	.byte	0x75, 0x74, 0x6c, 0x61, 0x73, 0x73, 0x2f, 0x67, 0x65, 0x6d, 0x6d, 0x2f, 0x63, 0x6f, 0x6c, 0x6c
        /*0042*/ 	.byte	0x65, 0x63, 0x74, 0x69, 0x76, 0x65, 0x2f, 0x73, 0x6d, 0x39, 0x30, 0x5f, 0x6d, 0x6d, 0x61, 0x5f
        /*0052*/ 	.byte	0x74, 0x6d, 0x61, 0x5f, 0x67, 0x6d, 0x6d, 0x61, 0x5f, 0x73, 0x73, 0x5f, 0x77, 0x61, 0x72, 0x70
        /*0062*/ 	.byte	0x73, 0x70, 0x65, 0x63, 0x69, 0x61, 0x6c, 0x69, 0x7a, 0x65, 0x64, 0x2e, 0x68, 0x70, 0x70, 0x00
	.type		__unnamed_1,@object
	.size		__unnamed_1,(.L_0 - __unnamed_1)
__unnamed_1:
        /*0072*/ 	.byte	0x76, 0x6f, 0x69, 0x64, 0x20, 0x63, 0x75, 0x74, 0x6c, 0x61, 0x73, 0x73, 0x3a, 0x3a, 0x67, 0x65
        /* <DEDUP_REMOVED lines=180> */
        /*0bc2*/ 	.byte	0x74, 0x79, 0x5d, 0x00
.L_0:


//--------------------- .nv.shared._ZN7cutlass13device_kernelINS_4gemm6kernel13GemmUniversalIN4cute5tupleIJiiiiEEENS1_10collective13CollectiveMmaINS1_34MainloopSm90TmaGmmaWarpSpecializedILi11ENS5_IJNS4_1CILi2EEENSA_ILi1EEESC_EEENS1_35KernelTmaWarpSpecializedCooperativeEEENS5_IJNSA_ILi256EEENSA_ILi64EEENSA_ILi32EEEEEENS_6half_tENS5_IJlSC_lEEESK_SL_NS4_8TiledMMAINS4_8MMA_AtomIJNS4_4SM904GMMA25MMA_64x64x16_F32F16F16_SSILNSP_5MajorE0ELSR_0ELNSP_7ScaleInE1ELSS_1EEEEEENS4_6LayoutISD_NS5_IJSC_NSA_ILi0EEESW_EEEEENS5_IJNS4_10UnderscoreESZ_SZ_EEEEENS4_13SM90_TMA_LOADENS4_14ComposedLayoutINS4_7SwizzleILi2ELi4ELi3EEENS4_18smem_ptr_flag_bitsILi16EEENSV_INS5_IJNSA_ILi8EEESI_EEENS5_IJSI_SC_EEEEEEEvNS4_8identityENS4_23SM90_TMA_LOAD_MULTICASTES1C_vS1D_EENS_8epilogue10collective6detail29Sm90TmaWarpSpecializedAdapterINS1H_15DefaultEpilogueISK_SL_SL_NS1G_6thread17LinearCombinationISK_Li1EffLNS1L_9ScaleType4KindE0ELNS_15FloatRoundStyleE2ESK_EENS1_15EpilogueDefaultEEEEEvvEEEEvNT_6ParamsE --------------------------
	.section	.nv.shared._ZN7cutlass13device_kernelINS_4gemm6kernel13GemmUniversalIN4cute5tupleIJiiiiEEENS1_10collective13CollectiveMmaINS1_34MainloopSm90TmaGmmaWarpSpecializedILi11ENS5_IJNS4_1CILi2EEENSA_ILi1EEESC_EEENS1_35KernelTmaWarpSpecializedCooperativeEEENS5_IJNSA_ILi256EEENSA_ILi64EEENSA_ILi32EEEEEENS_6half_tENS5_IJlSC_lEEESK_SL_NS4_8TiledMMAINS4_8MMA_AtomIJNS4_4SM904GMMA25MMA_64x64x16_F32F16F16_SSILNSP_5MajorE0ELSR_0ELNSP_7ScaleInE1ELSS_1EEEEEENS4_6LayoutISD_NS5_IJSC_NSA_ILi0EEESW_EEEEENS5_IJNS4_10UnderscoreESZ_SZ_EEEEENS4_13SM90_TMA_LOADENS4_14ComposedLayoutINS4_7SwizzleILi2ELi4ELi3EEENS4_18smem_ptr_flag_bitsILi16EEENSV_INS5_IJNSA_ILi8EEESI_EEENS5_IJSI_SC_EEEEEEEvNS4_8identityENS4_23SM90_TMA_LOAD_MULTICASTES1C_vS1D_EENS_8epilogue10collective6detail29Sm90TmaWarpSpecializedAdapterINS1H_15DefaultEpilogueISK_SL_SL_NS1G_6thread17LinearCombinationISK_Li1EffLNS1L_9ScaleType4KindE0ELNS_15FloatRoundStyleE2ESK_EENS1_15EpilogueDefaultEEEEEvvEEEEvNT_6ParamsE,"aw",@nobits
	.sectionflags	@""
	.align	16
	.zero		1024


//--------------------- .nv.shared.reserved.0     --------------------------
	.section	.nv.shared.reserved.0,"aw",@nobits
	.weak		__nv_reservedSMEM_offset_0_alias
	.size		__nv_reservedSMEM_offset_0_alias, 0, 0
	.other		__nv_reservedSMEM_offset_0_alias,@"STO_CUDA_RESERVED_SHARED STV_DEFAULT"
__nv_reservedSMEM_offset_0_alias:
	.zero		0


//--------------------- .nv.global                --------------------------
	.section	.nv.global,"aw",@nobits
.nv.global:
	.type		_ZN40_INTERNAL_e46b0762_4_k_cu_8e6c1a3d_304754cute1_E,@object
	.size		_ZN40_INTERNAL_e46b0762_4_k_cu_8e6c1a3d_304754cute1_E,(_ZN40_INTERNAL_e46b0762_4_k_cu_8e6c1a3d_304754cuda3std3__45__cpo6cbeginE - _ZN40_INTERNAL_e46b0762_4_k_cu_8e6c1a3d_304754cute1_E)
_ZN40_INTERNAL_e46b0762_4_k_cu_8e6c1a3d_304754cute1_E:
	.zero		1
	.type		_ZN40_INTERNAL_e46b0762_4_k_cu_8e6c1a3d_304754cuda3std3__45__cpo6cbeginE,@object
	.size		_ZN40_INTERNAL_e46b0762_4_k_cu_8e6c1a3d_304754cuda3std3__45__cpo6cbeginE,(_ZN40_INTERNAL_e46b0762_4_k_cu_8e6c1a3d_304754cuda3std3__48in_placeE - _ZN40_INTERNAL_e46b0762_4_k_cu_8e6c1a3d_304754cuda3std3__45__cpo6cbeginE)
_ZN40_INTERNAL_e46b0762_4_k_cu_8e6c1a3d_304754cuda3std3__45__cpo6cbeginE:
	.zero		1
	.type		_ZN40_INTERNAL_e46b0762_4_k_cu_8e6c1a3d_304754cuda3std3__48in_placeE,@object
	.size		_ZN40_INTERNAL_e46b0762_4_k_cu_8e6c1a3d_304754cuda3std3__48in_placeE,(_ZN40_INTERNAL_e46b0762_4_k_cu_8e6c1a3d_304754cuda3std6ranges3__45__cpo9iter_moveE - _ZN40_INTERNAL_e46b0762_4_k_cu_8e6c1a3d_304754cuda3std3__48in_placeE)
_ZN40_INTERNAL_e46b0762_4_k_cu_8e6c1a3d_304754cuda3std3__48in_placeE:
	.zero		1
	.type		_ZN40_INTERNAL_e46b0762_4_k_cu_8e6c1a3d_304754cuda3std6ranges3__45__cpo9iter_moveE,@object
	.size		_ZN40_INTERNAL_e46b0762_4_k_cu_8e6c1a3d_304754cuda3std6ranges3__45__cpo9iter_moveE,(_ZN40_INTERNAL_e46b0762_4_k_cu_8e6c1a3d_304754cuda3std3__45__cpo5beginE - _ZN40_INTERNAL_e46b0762_4_k_cu_8e6c1a3d_304754cuda3std6ranges3__45__cpo9iter_moveE)
_ZN40_INTERNAL_e46b0762_4_k_cu_8e6c1a3d_304754cuda3std6ranges3__45__cpo9iter_moveE:
	.zero		1
	.type		_ZN40_INTERNAL_e46b0762_4_k_cu_8e6c1a3d_304754cuda3std3__45__cpo5beginE,@object
	.size		_ZN40_INTERNAL_e46b0762_4_k_cu_8e6c1a3d_304754cuda3std3__45__cpo5beginE,(_ZN40_INTERNAL_e46b0762_4_k_cu_8e6c1a3d_304754cuda3std3__442_GLOBAL__N__e46b0762_4_k_cu_8e6c1a3d_304756ignoreE - _ZN40_INTERNAL_e46b0762_4_k_cu_8e6c1a3d_304754cuda3std3__45__cpo5beginE)
_ZN40_INTERNAL_e46b0762_4_k_cu_8e6c1a3d_304754cuda3std3__45__cpo5beginE:
	.zero		1
	.type		_ZN40_INTERNAL_e46b0762_4_k_cu_8e6c1a3d_304754cuda3std3__442_GLOBAL__N__e46b0762_4_k_cu_8e6c1a3d_304756ignoreE,@object
	.size		_ZN40_INTERNAL_e46b0762_4_k_cu_8e6c1a3d_304754cuda3std3__442_GLOBAL__N__e46b0762_4_k_cu_8e6c1a3d_304756ignoreE,(_ZN40_INTERNAL_e46b0762_4_k_cu_8e6c1a3d_304754cute7productE - _ZN40_INTERNAL_e46b0762_4_k_cu_8e6c1a3d_304754cuda3std3__442_GLOBAL__N__e46b0762_4_k_cu_8e6c1a3d_304756ignoreE)
_ZN40_INTERNAL_e46b0762_4_k_cu_8e6c1a3d_304754cuda3std3__442_GLOBAL__N__e46b0762_4_k_cu_8e6c1a3d_304756ignoreE:
	.zero		1
	.type		_ZN40_INTERNAL_e46b0762_4_k_cu_8e6c1a3d_304754cute7productE,@object
	.size		_ZN40_INTERNAL_e46b0762_4_k_cu_8e6c1a3d_304754cute7productE,(_ZN40_INTERNAL_e46b0762_4_k_cu_8e6c1a3d_304754cuda3std3__45__cpo3endE - _ZN40_INTERNAL_e46b0762_4_k_cu_8e6c1a3d_304754cute7productE)
_ZN40_INTERNAL_e46b0762_4_k_cu_8e6c1a3d_304754cute7productE:
	.zero		1
	.type		_ZN40_INTERNAL_e46b0762_4_k_cu_8e6c1a3d_304754cuda3std3__45__cpo3endE,@object
	.size		_ZN40_INTERNAL_e46b0762_4_k_cu_8e6c1a3d_304754cuda3std3__45__cpo3endE,(_ZN40_INTERNAL_e46b0762_4_k_cu_8e6c1a3d_304754cuda3std3__419piecewise_constructE - _ZN40_INTERNAL_e46b0762_4_k_cu_8e6c1a3d_304754cuda3std3__45__cpo3endE)
_ZN40_INTERNAL_e46b0762_4_k_cu_8e6c1a3d_304754cuda3std3__45__cpo3endE:
	.zero		1
	.type		_ZN40_INTERNAL_e46b0762_4_k_cu_8e6c1a3d_304754cuda3std3__419piecewise_constructE,@object
	.size		_ZN40_INTERNAL_e46b0762_4_k_cu_8e6c1a3d_304754cuda3std3__419piecewise_constructE,(_ZN40_INTERNAL_e46b0762_4_k_cu_8e6c1a3d_304754cuda3std3__45__cpo4cendE - _ZN40_INTERNAL_e46b0762_4_k_cu_8e6c1a3d_304754cuda3std3__419piecewise_constructE)
_ZN40_INTERNAL_e46b0762_4_k_cu_8e6c1a3d_304754cuda3std3__419piecewise_constructE:
	.zero		1
	.type		_ZN40_INTERNAL_e46b0762_4_k_cu_8e6c1a3d_304754cuda3std3__45__cpo4cendE,@object
	.size		_ZN40_INTERNAL_e46b0762_4_k_cu_8e6c1a3d_304754cuda3std3__45__cpo4cendE,(_ZN40_INTERNAL_e46b0762_4_k_cu_8e6c1a3d_304754cuda3std6ranges3__45__cpo4swapE - _ZN40_INTERNAL_e46b0762_4_k_cu_8e6c1a3d_304754cuda3std3__45__cpo4cendE)
_ZN40_INTERNAL_e46b0762_4_k_cu_8e6c1a3d_304754cuda3std3__45__cpo4cendE:
	.zero		1
	.type		_ZN40_INTERNAL_e46b0762_4_k_cu_8e6c1a3d_304754cuda3std6ranges3__45__cpo4swapE,@object
	.size		_ZN40_INTERNAL_e46b0762_4_k_cu_8e6c1a3d_304754cuda3std6ranges3__45__cpo4swapE,(.L_8 - _ZN40_INTERNAL_e46b0762_4_k_cu_8e6c1a3d_304754cuda3std6ranges3__45__cpo4swapE)
_ZN40_INTERNAL_e46b0762_4_k_cu_8e6c1a3d_304754cuda3std6ranges3__45__cpo4swapE:
	.zero		1
.L_8:


//--------------------- .nv.constant0._ZN7cutlass13device_kernelINS_4gemm6kernel13GemmUniversalIN4cute5tupleIJiiiiEEENS1_10collective13CollectiveMmaINS1_34MainloopSm90TmaGmmaWarpSpecializedILi11ENS5_IJNS4_1CILi2EEENSA_ILi1EEESC_EEENS1_35KernelTmaWarpSpecializedCooperativeEEENS5_IJNSA_ILi256EEENSA_ILi64EEENSA_ILi32EEEEEENS_6half_tENS5_IJlSC_lEEESK_SL_NS4_8TiledMMAINS4_8MMA_AtomIJNS4_4SM904GMMA25MMA_64x64x16_F32F16F16_SSILNSP_5MajorE0ELSR_0ELNSP_7ScaleInE1ELSS_1EEEEEENS4_6LayoutISD_NS5_IJSC_NSA_ILi0EEESW_EEEEENS5_IJNS4_10UnderscoreESZ_SZ_EEEEENS4_13SM90_TMA_LOADENS4_14ComposedLayoutINS4_7SwizzleILi2ELi4ELi3EEENS4_18smem_ptr_flag_bitsILi16EEENSV_INS5_IJNSA_ILi8EEESI_EEENS5_IJSI_SC_EEEEEEEvNS4_8identityENS4_23SM90_TMA_LOAD_MULTICASTES1C_vS1D_EENS_8epilogue10collective6detail29Sm90TmaWarpSpecializedAdapterINS1H_15DefaultEpilogueISK_SL_SL_NS1G_6thread17LinearCombinationISK_Li1EffLNS1L_9ScaleType4KindE0ELNS_15FloatRoundStyleE2ESK_EENS1_15EpilogueDefaultEEEEEvvEEEEvNT_6ParamsE --------------------------
	.section	.nv.constant0._ZN7cutlass13device_kernelINS_4gemm6kernel13GemmUniversalIN4cute5tupleIJiiiiEEENS1_10collective13CollectiveMmaINS1_34MainloopSm90TmaGmmaWarpSpecializedILi11ENS5_IJNS4_1CILi2EEENSA_ILi1EEESC_EEENS1_35KernelTmaWarpSpecializedCooperativeEEENS5_IJNSA_ILi256EEENSA_ILi64EEENSA_ILi32EEEEEENS_6half_tENS5_IJlSC_lEEESK_SL_NS4_8TiledMMAINS4_8MMA_AtomIJNS4_4SM904GMMA25MMA_64x64x16_F32F16F16_SSILNSP_5MajorE0ELSR_0ELNSP_7ScaleInE1ELSS_1EEEEEENS4_6LayoutISD_NS5_IJSC_NSA_ILi0EEESW_EEEEENS5_IJNS4_10UnderscoreESZ_SZ_EEEEENS4_13SM90_TMA_LOADENS4_14ComposedLayoutINS4_7SwizzleILi2ELi4ELi3EEENS4_18smem_ptr_flag_bitsILi16EEENSV_INS5_IJNSA_ILi8EEESI_EEENS5_IJSI_SC_EEEEEEEvNS4_8identityENS4_23SM90_TMA_LOAD_MULTICASTES1C_vS1D_EENS_8epilogue10collective6detail29Sm90TmaWarpSpecializedAdapterINS1H_15DefaultEpilogueISK_SL_SL_NS1G_6thread17LinearCombinationISK_Li1EffLNS1L_9ScaleType4KindE0ELNS_15FloatRoundStyleE2ESK_EENS1_15EpilogueDefaultEEEEEvvEEEEvNT_6ParamsE,"a",@progbits
	.sectionflags	@""
	.align	4
.nv.constant0._ZN7cutlass13device_kernelINS_4gemm6kernel13GemmUniversalIN4cute5tupleIJiiiiEEENS1_10collective13CollectiveMmaINS1_34MainloopSm90TmaGmmaWarpSpecializedILi11ENS5_IJNS4_1CILi2EEENSA_ILi1EEESC_EEENS1_35KernelTmaWarpSpecializedCooperativeEEENS5_IJNSA_ILi256EEENSA_ILi64EEENSA_ILi32EEEEEENS_6half_tENS5_IJlSC_lEEESK_SL_NS4_8TiledMMAINS4_8MMA_AtomIJNS4_4SM904GMMA25MMA_64x64x16_F32F16F16_SSILNSP_5MajorE0ELSR_0ELNSP_7ScaleInE1ELSS_1EEEEEENS4_6LayoutISD_NS5_IJSC_NSA_ILi0EEESW_EEEEENS5_IJNS4_10UnderscoreESZ_SZ_EEEEENS4_13SM90_TMA_LOADENS4_14ComposedLayoutINS4_7SwizzleILi2ELi4ELi3EEENS4_18smem_ptr_flag_bitsILi16EEENSV_INS5_IJNSA_ILi8EEESI_EEENS5_IJSI_SC_EEEEEEEvNS4_8identityENS4_23SM90_TMA_LOAD_MULTICASTES1C_vS1D_EENS_8epilogue10collective6detail29Sm90TmaWarpSpecializedAdapterINS1H_15DefaultEpilogueISK_SL_SL_NS1G_6thread17LinearCombinationISK_Li1EffLNS1L_9ScaleType4KindE0ELNS_15FloatRoundStyleE2ESK_EENS1_15EpilogueDefaultEEEEEvvEEEEvNT_6ParamsE:
	.zero		1664


//--------------------- SYMBOLS --------------------------

	.type		.nv.reservedSmem.offset0,@object
	.size		.nv.reservedSmem.offset0,0x4
	.type		__assertfail,@function
